//
// Generated by NVIDIA NVVM Compiler
//
// Compiler Build ID: CL-36424714
// Cuda compilation tools, release 13.0, V13.0.88
// Based on NVVM 20.0.0
//

.version 9.0
.target sm_100
.address_size 64

	// .globl	_Z9rabinKarpPciS_iii
.extern .func  (.param .b32 func_retval0) vprintf
(
	.param .b64 vprintf_param_0,
	.param .b64 vprintf_param_1
)
;
.global .align 1 .b8 $str[28] = {90, 110, 97, 108, 101, 122, 105, 111, 110, 111, 32, 111, 100, 32, 105, 110, 100, 101, 107, 115, 117, 58, 32, 37, 100, 32, 10};

.visible .entry _Z9rabinKarpPciS_iii(
	.param .u64 .ptr .align 1 _Z9rabinKarpPciS_iii_param_0,
	.param .u32 _Z9rabinKarpPciS_iii_param_1,
	.param .u64 .ptr .align 1 _Z9rabinKarpPciS_iii_param_2,
	.param .u32 _Z9rabinKarpPciS_iii_param_3,
	.param .u32 _Z9rabinKarpPciS_iii_param_4,
	.param .u32 _Z9rabinKarpPciS_iii_param_5
)
{
	.local .align 8 .b8 	__local_depot0[8];
	.reg .b64 	%SP;
	.reg .b64 	%SPL;
	.reg .pred 	%p<84>;
	.reg .b16 	%rs<217>;
	.reg .b32 	%r<203>;
	.reg .b32 	%f<71>;
	.reg .b64 	%rd<63>;

	mov.u64 	%SPL, __local_depot0;
	cvta.local.u64 	%SP, %SPL;
	ld.param.u64 	%rd10, [_Z9rabinKarpPciS_iii_param_0];
	ld.param.u32 	%r65, [_Z9rabinKarpPciS_iii_param_1];
	ld.param.u64 	%rd11, [_Z9rabinKarpPciS_iii_param_2];
	ld.param.u32 	%r62, [_Z9rabinKarpPciS_iii_param_3];
	ld.param.u32 	%r63, [_Z9rabinKarpPciS_iii_param_4];
	ld.param.u32 	%r64, [_Z9rabinKarpPciS_iii_param_5];
	cvta.to.global.u64 	%rd1, %rd11;
	add.u64 	%rd12, %SP, 0;
	add.u64 	%rd2, %SPL, 0;
	mov.u32 	%r66, %tid.x;
	mov.u32 	%r67, %ctaid.x;
	mov.u32 	%r68, %ntid.x;
	mad.lo.s32 	%r1, %r67, %r68, %r66;
	sub.s32 	%r69, %r65, %r62;
	setp.gt.s32 	%p1, %r1, %r69;
	@%p1 bra 	$L__BB0_71;
	cvta.to.global.u64 	%rd13, %rd10;
	sub.s32 	%r2, %r64, %r62;
	cvt.s64.s32 	%rd14, %r1;
	add.s64 	%rd3, %rd13, %rd14;
	setp.lt.s32 	%p2, %r62, 1;
	mov.b32 	%r196, 0;
	@%p2 bra 	$L__BB0_16;
	add.s32 	%r3, %r62, -2;
	add.s32 	%r4, %r62, -3;
	mov.b32 	%r184, 0;
	mov.u32 	%r183, %r62;
	mov.u32 	%r185, %r184;
$L__BB0_3:
	sub.s32 	%r8, %r3, %r184;
	cvt.u64.u32 	%rd15, %r184;
	add.s64 	%rd4, %rd3, %rd15;
	ld.global.u8 	%rs1, [%rd4];
	setp.eq.s16 	%p3, %rs1, 0;
	mov.b16 	%rs213, 0;
	@%p3 bra 	$L__BB0_6;
	add.s16 	%rs16, %rs1, -65;
	and.b16  	%rs17, %rs16, 255;
	setp.gt.u16 	%p4, %rs17, 25;
	mov.u16 	%rs213, %rs1;
	@%p4 bra 	$L__BB0_6;
	add.s16 	%rs213, %rs1, 32;
	st.global.u8 	[%rd4], %rs213;
$L__BB0_6:
	setp.lt.s32 	%p5, %r183, 3;
	mov.f32 	%f68, 0f43800000;
	@%p5 bra 	$L__BB0_14;
	mov.f32 	%f24, 0f42CA0000;
	mov.f32 	%f25, 0f43800000;
	div.approx.f32 	%f26, %f25, %f24;
	cvt.rzi.f32.f32 	%f1, %f26;
	fma.rn.f32 	%f2, %f1, 0fC2CA0000, 0f43800000;
	mov.b32 	%r9, %f2;
	add.f32 	%f3, %f1, 0f3F800000;
	add.f32 	%f27, %f3, 0f3F800000;
	fma.rn.f32 	%f28, 0f42CA0000, 0fC0400000, %f2;
	setp.ge.f32 	%p6, %f28, 0f00000000;
	add.f32 	%f29, %f27, 0f3F800000;
	selp.f32 	%f4, %f29, %f27, %p6;
	add.f32 	%f30, %f1, 0fBF800000;
	setp.lt.f32 	%p7, %f2, 0fC2CA0000;
	add.f32 	%f31, %f30, 0fBF800000;
	selp.f32 	%f5, %f31, %f30, %p7;
	and.b32  	%r10, %r8, 3;
	sub.s32 	%r72, %r4, %r184;
	setp.lt.u32 	%p8, %r72, 3;
	@%p8 bra 	$L__BB0_10;
	setp.ltu.f32 	%p9, %f2, 0f434A0000;
	setp.gt.u32 	%p10, %r9, -2147483648;
	and.b32  	%r11, %r8, -4;
	selp.f32 	%f32, %f3, %f4, %p9;
	selp.f32 	%f6, %f5, %f32, %p10;
	mov.b32 	%r186, 0;
$L__BB0_9:
	setp.lt.u32 	%p11, %r9, 1120534528;
	selp.f32 	%f67, %f1, %f6, %p11;
	add.s32 	%r186, %r186, 4;
	setp.ne.s32 	%p12, %r186, %r11;
	@%p12 bra 	$L__BB0_9;
$L__BB0_10:
	setp.eq.s32 	%p13, %r10, 0;
	@%p13 bra 	$L__BB0_13;
	setp.ltu.f32 	%p14, %f2, 0f434A0000;
	setp.lt.u32 	%p15, %r9, 1120534528;
	add.s32 	%r14, %r9, 2147483647;
	setp.lt.u32 	%p16, %r14, -1026949121;
	selp.f32 	%f9, %f1, %f5, %p15;
	selp.f32 	%f33, %f3, %f4, %p14;
	selp.f32 	%f67, %f9, %f33, %p16;
	setp.eq.s32 	%p17, %r10, 1;
	@%p17 bra 	$L__BB0_13;
	setp.eq.s32 	%p20, %r10, 2;
	selp.f32 	%f34, %f9, %f3, %p16;
	selp.f32 	%f35, %f67, %f34, %p20;
	selp.f32 	%f36, %f35, %f4, %p14;
	selp.f32 	%f37, %f35, %f36, %p16;
	selp.f32 	%f67, %f35, %f37, %p20;
$L__BB0_13:
	fma.rn.f32 	%f38, %f67, 0fC2CA0000, 0f43800000;
	abs.f32 	%f39, %f38;
	setp.nan.f32 	%p21, %f39, %f39;
	abs.f32 	%f40, %f38;
	selp.f32 	%f41, %f38, %f40, %p21;
	cvt.rzi.s32.f32 	%r74, %f41;
	cvt.rn.f32.s32 	%f68, %r74;
$L__BB0_14:
	cvt.rzi.s32.f32 	%r75, %f68;
	cvt.u32.u16 	%r76, %rs213;
	cvt.s32.s8 	%r77, %r76;
	mad.lo.s32 	%r185, %r75, %r77, %r185;
	add.s32 	%r184, %r184, 1;
	setp.ne.s32 	%p22, %r184, %r62;
	add.s32 	%r183, %r183, -1;
	@%p22 bra 	$L__BB0_3;
	mul.hi.s32 	%r78, %r185, 680390859;
	shr.u32 	%r79, %r78, 31;
	shr.s32 	%r80, %r78, 4;
	add.s32 	%r81, %r80, %r79;
	mul.lo.s32 	%r82, %r81, 101;
	sub.s32 	%r196, %r185, %r82;
$L__BB0_16:
	setp.ne.s32 	%p23, %r63, %r196;
	@%p23 bra 	$L__BB0_25;
	setp.eq.s32 	%p24, %r62, 0;
	@%p24 bra 	$L__BB0_24;
	mov.b32 	%r188, 0;
	bra.uni 	$L__BB0_20;
$L__BB0_19:
	add.s32 	%r188, %r188, 1;
	setp.eq.s32 	%p28, %r188, %r62;
	@%p28 bra 	$L__BB0_24;
$L__BB0_20:
	cvt.u64.u32 	%rd16, %r188;
	add.s64 	%rd5, %rd3, %rd16;
	ld.global.u8 	%rs4, [%rd5];
	setp.eq.s16 	%p25, %rs4, 0;
	mov.b16 	%rs214, 0;
	@%p25 bra 	$L__BB0_23;
	add.s16 	%rs19, %rs4, -65;
	and.b16  	%rs20, %rs19, 255;
	setp.gt.u16 	%p26, %rs20, 25;
	mov.u16 	%rs214, %rs4;
	@%p26 bra 	$L__BB0_23;
	add.s16 	%rs214, %rs4, 32;
	st.global.u8 	[%rd5], %rs214;
$L__BB0_23:
	add.s64 	%rd18, %rd1, %rd16;
	ld.global.u8 	%rs21, [%rd18];
	and.b16  	%rs22, %rs214, 255;
	setp.eq.s16 	%p27, %rs22, %rs21;
	@%p27 bra 	$L__BB0_19;
	bra.uni 	$L__BB0_25;
$L__BB0_24:
	st.local.u32 	[%rd2], %r1;
	mov.u64 	%rd19, $str;
	cvta.global.u64 	%rd20, %rd19;
	{ // callseq 0, 0
	.param .b64 param0;
	st.param.b64 	[param0], %rd20;
	.param .b64 param1;
	st.param.b64 	[param1], %rd12;
	.param .b32 retval0;
	call.uni (retval0), 
	vprintf, 
	(
	param0, 
	param1
	);
	ld.param.b32 	%r84, [retval0];
	} // callseq 0
$L__BB0_25:
	setp.le.s32 	%p29, %r64, %r62;
	setp.lt.s32 	%p30, %r2, 1;
	or.pred  	%p31, %p29, %p30;
	@%p31 bra 	$L__BB0_71;
	add.s32 	%r22, %r62, -1;
	setp.lt.s32 	%p32, %r22, 2;
	@%p32 bra 	$L__BB0_44;
	add.s32 	%r23, %r2, 1;
	add.s32 	%r163, %r62, -2;
	add.s32 	%r24, %r62, -3;
	mov.f32 	%f42, 0f42CA0000;
	mov.f32 	%f43, 0f43800000;
	div.approx.f32 	%f44, %f43, %f42;
	cvt.rzi.f32.f32 	%f15, %f44;
	fma.rn.f32 	%f45, %f15, 0fC2CA0000, 0f43800000;
	mov.b32 	%r25, %f45;
	setp.lt.u32 	%p60, %r25, 1120534528;
	setp.gt.u32 	%p61, %r25, -2147483648;
	add.f32 	%f46, %f15, 0f3F800000;
	setp.ltu.f32 	%p62, %f45, 0f434A0000;
	add.f32 	%f47, %f46, 0f3F800000;
	fma.rn.f32 	%f48, 0f42CA0000, 0fC0400000, %f45;
	setp.ge.f32 	%p64, %f48, 0f00000000;
	add.f32 	%f49, %f47, 0f3F800000;
	selp.f32 	%f50, %f49, %f47, %p64;
	add.f32 	%f51, %f15, 0fBF800000;
	setp.lt.f32 	%p65, %f45, 0fC2CA0000;
	add.f32 	%f52, %f51, 0fBF800000;
	selp.f32 	%f53, %f52, %f51, %p65;
	and.b32  	%r26, %r163, 3;
	selp.f32 	%f54, %f46, %f50, %p62;
	selp.f32 	%f16, %f53, %f54, %p61;
	add.s32 	%r164, %r25, 2147483647;
	setp.lt.u32 	%p66, %r164, -1026949121;
	selp.f32 	%f55, %f15, %f53, %p60;
	selp.f32 	%f17, %f55, %f54, %p66;
	setp.eq.s32 	%p68, %r26, 2;
	selp.f32 	%f56, %f55, %f46, %p66;
	selp.f32 	%f57, %f17, %f56, %p68;
	selp.f32 	%f58, %f57, %f50, %p62;
	selp.f32 	%f59, %f57, %f58, %p66;
	selp.f32 	%f18, %f57, %f59, %p68;
	and.b32  	%r165, %r163, -4;
	neg.s32 	%r27, %r165;
	mov.b32 	%r189, 1;
	cvt.u64.u32 	%rd55, %r22;
	mov.u64 	%rd60, $str;
$L__BB0_28:
	setp.lt.u32 	%p69, %r24, 3;
	cvt.s64.s32 	%rd53, %r189;
	add.s64 	%rd54, %rd3, %rd53;
	ld.global.u8 	%rs7, [%rd54+-1];
	add.s64 	%rd56, %rd54, %rd55;
	ld.global.u8 	%rs8, [%rd56];
	@%p69 bra 	$L__BB0_31;
	mov.u32 	%r191, %r27;
$L__BB0_30:
	selp.f32 	%f70, %f15, %f16, %p60;
	add.s32 	%r191, %r191, 4;
	setp.ne.s32 	%p71, %r191, 0;
	@%p71 bra 	$L__BB0_30;
$L__BB0_31:
	setp.eq.s32 	%p72, %r26, 0;
	@%p72 bra 	$L__BB0_34;
	setp.eq.s32 	%p73, %r26, 1;
	mov.f32 	%f70, %f18;
	@%p73 bra 	$L__BB0_33;
	bra.uni 	$L__BB0_34;
$L__BB0_33:
	mov.f32 	%f70, %f17;
$L__BB0_34:
	fma.rn.f32 	%f61, %f70, 0fC2CA0000, 0f43800000;
	abs.f32 	%f62, %f61;
	setp.nan.f32 	%p74, %f62, %f62;
	abs.f32 	%f63, %f61;
	selp.f32 	%f64, %f61, %f63, %p74;
	cvt.rzi.s32.f32 	%r166, %f64;
	cvt.rn.f32.s32 	%f65, %r166;
	cvt.rzi.s32.f32 	%r167, %f65;
	add.s16 	%rs184, %rs7, -65;
	and.b16  	%rs185, %rs184, 255;
	setp.lt.u16 	%p75, %rs185, 26;
	add.s16 	%rs186, %rs7, 32;
	selp.b16 	%rs187, %rs186, %rs7, %p75;
	cvt.u32.u16 	%r168, %rs187;
	cvt.s32.s8 	%r169, %r168;
	mul.lo.s32 	%r170, %r167, %r169;
	sub.s32 	%r171, %r196, %r170;
	mul.hi.s32 	%r172, %r171, 680390859;
	shr.u32 	%r173, %r172, 31;
	shr.u32 	%r174, %r172, 4;
	add.s32 	%r175, %r174, %r173;
	mul.lo.s32 	%r176, %r175, 101;
	sub.s32 	%r177, %r171, %r176;
	cvt.u16.u32 	%rs188, %r177;
	shl.b16 	%rs189, %rs188, 8;
	mul.hi.s16 	%rs190, %rs189, 5191;
	shr.u16 	%rs191, %rs190, 15;
	shr.s16 	%rs192, %rs190, 3;
	add.s16 	%rs193, %rs192, %rs191;
	mul.lo.s16 	%rs194, %rs193, 101;
	sub.s16 	%rs195, %rs189, %rs194;
	add.s16 	%rs196, %rs8, -65;
	and.b16  	%rs197, %rs196, 255;
	setp.lt.u16 	%p76, %rs197, 26;
	add.s16 	%rs198, %rs8, 32;
	selp.b16 	%rs199, %rs198, %rs8, %p76;
	cvt.s16.s8 	%rs200, %rs199;
	add.s16 	%rs201, %rs195, %rs200;
	mul.hi.s16 	%rs202, %rs201, 5191;
	shr.u16 	%rs203, %rs202, 15;
	shr.s16 	%rs204, %rs202, 3;
	add.s16 	%rs205, %rs204, %rs203;
	mul.lo.s16 	%rs206, %rs205, 101;
	sub.s16 	%rs207, %rs201, %rs206;
	cvt.s32.s16 	%r196, %rs207;
	setp.ne.s32 	%p77, %r63, %r196;
	@%p77 bra 	$L__BB0_43;
	setp.eq.s32 	%p78, %r62, 0;
	@%p78 bra 	$L__BB0_42;
	mov.b32 	%r192, 0;
$L__BB0_37:
	add.s32 	%r179, %r192, %r189;
	cvt.u64.u32 	%rd57, %r179;
	add.s64 	%rd6, %rd3, %rd57;
	ld.global.u8 	%rs9, [%rd6];
	setp.eq.s16 	%p79, %rs9, 0;
	mov.b16 	%rs215, 0;
	@%p79 bra 	$L__BB0_40;
	add.s16 	%rs209, %rs9, -65;
	and.b16  	%rs210, %rs209, 255;
	setp.gt.u16 	%p80, %rs210, 25;
	mov.u16 	%rs215, %rs9;
	@%p80 bra 	$L__BB0_40;
	add.s16 	%rs215, %rs9, 32;
	st.global.u8 	[%rd6], %rs215;
$L__BB0_40:
	cvt.u64.u32 	%rd58, %r192;
	add.s64 	%rd59, %rd1, %rd58;
	ld.global.u8 	%rs211, [%rd59];
	and.b16  	%rs212, %rs215, 255;
	setp.ne.s16 	%p81, %rs212, %rs211;
	@%p81 bra 	$L__BB0_43;
	add.s32 	%r192, %r192, 1;
	setp.ne.s32 	%p82, %r192, %r62;
	@%p82 bra 	$L__BB0_37;
$L__BB0_42:
	add.s32 	%r180, %r189, %r1;
	st.local.u32 	[%rd2], %r180;
	cvta.global.u64 	%rd61, %rd60;
	{ // callseq 7, 0
	.param .b64 param0;
	st.param.b64 	[param0], %rd61;
	.param .b64 param1;
	st.param.b64 	[param1], %rd12;
	.param .b32 retval0;
	call.uni (retval0), 
	vprintf, 
	(
	param0, 
	param1
	);
	ld.param.b32 	%r181, [retval0];
	} // callseq 7
$L__BB0_43:
	add.s32 	%r189, %r189, 1;
	setp.eq.s32 	%p83, %r189, %r23;
	@%p83 bra 	$L__BB0_71;
	bra.uni 	$L__BB0_28;
$L__BB0_44:
	setp.ne.s32 	%p33, %r62, 0;
	@%p33 bra 	$L__BB0_61;
	add.s32 	%r102, %r64, -1;
	and.b32  	%r36, %r64, 3;
	setp.lt.u32 	%p42, %r102, 3;
	mov.b32 	%r197, 1;
	@%p42 bra 	$L__BB0_56;
	sub.s32 	%r37, %r2, %r36;
	add.s32 	%r38, %r1, 1;
	mov.b32 	%r193, 1;
	cvt.s64.s32 	%rd33, %r22;
	mov.u64 	%rd34, $str;
$L__BB0_47:
	cvt.s64.s32 	%rd32, %r193;
	add.s64 	%rd7, %rd3, %rd32;
	add.s64 	%rd8, %rd7, %rd33;
	ld.global.u8 	%rs55, [%rd8];
	ld.global.u8 	%rs56, [%rd7+-1];
	add.s16 	%rs57, %rs56, -65;
	and.b16  	%rs58, %rs57, 255;
	setp.lt.u16 	%p43, %rs58, 26;
	add.s16 	%rs59, %rs56, 32;
	selp.b16 	%rs60, %rs59, %rs56, %p43;
	cvt.s16.s8 	%rs61, %rs60;
	mul.wide.s16 	%r104, %rs61, 256;
	sub.s32 	%r105, %r196, %r104;
	mul.hi.s32 	%r106, %r105, 680390859;
	shr.u32 	%r107, %r106, 31;
	shr.u32 	%r108, %r106, 4;
	add.s32 	%r109, %r108, %r107;
	mul.lo.s32 	%r110, %r109, 101;
	sub.s32 	%r111, %r105, %r110;
	cvt.u16.u32 	%rs62, %r111;
	shl.b16 	%rs63, %rs62, 8;
	mul.hi.s16 	%rs64, %rs63, 5191;
	shr.u16 	%rs65, %rs64, 15;
	shr.s16 	%rs66, %rs64, 3;
	add.s16 	%rs67, %rs66, %rs65;
	mul.lo.s16 	%rs68, %rs67, 101;
	sub.s16 	%rs69, %rs63, %rs68;
	add.s16 	%rs70, %rs55, -65;
	and.b16  	%rs71, %rs70, 255;
	setp.lt.u16 	%p44, %rs71, 26;
	add.s16 	%rs72, %rs55, 32;
	selp.b16 	%rs73, %rs72, %rs55, %p44;
	cvt.s16.s8 	%rs74, %rs73;
	add.s16 	%rs75, %rs69, %rs74;
	mul.hi.s16 	%rs76, %rs75, 5191;
	shr.u16 	%rs77, %rs76, 15;
	shr.s16 	%rs78, %rs76, 3;
	add.s16 	%rs79, %rs78, %rs77;
	mul.lo.s16 	%rs80, %rs79, 101;
	sub.s16 	%rs81, %rs75, %rs80;
	cvt.s32.s16 	%r41, %rs81;
	setp.ne.s32 	%p45, %r63, %r41;
	@%p45 bra 	$L__BB0_49;
	add.s32 	%r112, %r193, %r1;
	st.local.u32 	[%rd2], %r112;
	cvta.global.u64 	%rd35, %rd34;
	{ // callseq 2, 0
	.param .b64 param0;
	st.param.b64 	[param0], %rd35;
	.param .b64 param1;
	st.param.b64 	[param1], %rd12;
	.param .b32 retval0;
	call.uni (retval0), 
	vprintf, 
	(
	param0, 
	param1
	);
	ld.param.b32 	%r113, [retval0];
	} // callseq 2
$L__BB0_49:
	ld.global.u8 	%rs82, [%rd7];
	add.s16 	%rs83, %rs82, -65;
	and.b16  	%rs84, %rs83, 255;
	setp.lt.u16 	%p46, %rs84, 26;
	add.s16 	%rs85, %rs82, 32;
	selp.b16 	%rs86, %rs85, %rs82, %p46;
	cvt.s16.s8 	%rs87, %rs86;
	mul.wide.s16 	%r115, %rs87, 256;
	sub.s32 	%r116, %r41, %r115;
	mul.hi.s32 	%r117, %r116, 680390859;
	shr.u32 	%r118, %r117, 31;
	shr.u32 	%r119, %r117, 4;
	add.s32 	%r120, %r119, %r118;
	mul.lo.s32 	%r121, %r120, 101;
	sub.s32 	%r122, %r116, %r121;
	cvt.u16.u32 	%rs88, %r122;
	shl.b16 	%rs89, %rs88, 8;
	mul.hi.s16 	%rs90, %rs89, 5191;
	shr.u16 	%rs91, %rs90, 15;
	shr.s16 	%rs92, %rs90, 3;
	add.s16 	%rs93, %rs92, %rs91;
	mul.lo.s16 	%rs94, %rs93, 101;
	sub.s16 	%rs95, %rs89, %rs94;
	add.s16 	%rs96, %rs95, %rs87;
	mul.hi.s16 	%rs97, %rs96, 5191;
	shr.u16 	%rs98, %rs97, 15;
	shr.s16 	%rs99, %rs97, 3;
	add.s16 	%rs100, %rs99, %rs98;
	mul.lo.s16 	%rs101, %rs100, 101;
	sub.s16 	%rs102, %rs96, %rs101;
	cvt.s32.s16 	%r42, %rs102;
	setp.ne.s32 	%p47, %r63, %r42;
	@%p47 bra 	$L__BB0_51;
	add.s32 	%r123, %r193, %r38;
	st.local.u32 	[%rd2], %r123;
	cvta.global.u64 	%rd38, %rd34;
	{ // callseq 3, 0
	.param .b64 param0;
	st.param.b64 	[param0], %rd38;
	.param .b64 param1;
	st.param.b64 	[param1], %rd12;
	.param .b32 retval0;
	call.uni (retval0), 
	vprintf, 
	(
	param0, 
	param1
	);
	ld.param.b32 	%r124, [retval0];
	} // callseq 3
$L__BB0_51:
	add.s32 	%r43, %r193, 2;
	ld.global.u8 	%rs103, [%rd8+2];
	ld.global.u8 	%rs104, [%rd7+1];
	add.s16 	%rs105, %rs104, -65;
	and.b16  	%rs106, %rs105, 255;
	setp.lt.u16 	%p48, %rs106, 26;
	add.s16 	%rs107, %rs104, 32;
	selp.b16 	%rs108, %rs107, %rs104, %p48;
	cvt.s16.s8 	%rs109, %rs108;
	mul.wide.s16 	%r126, %rs109, 256;
	sub.s32 	%r127, %r42, %r126;
	mul.hi.s32 	%r128, %r127, 680390859;
	shr.u32 	%r129, %r128, 31;
	shr.u32 	%r130, %r128, 4;
	add.s32 	%r131, %r130, %r129;
	mul.lo.s32 	%r132, %r131, 101;
	sub.s32 	%r133, %r127, %r132;
	cvt.u16.u32 	%rs110, %r133;
	shl.b16 	%rs111, %rs110, 8;
	mul.hi.s16 	%rs112, %rs111, 5191;
	shr.u16 	%rs113, %rs112, 15;
	shr.s16 	%rs114, %rs112, 3;
	add.s16 	%rs115, %rs114, %rs113;
	mul.lo.s16 	%rs116, %rs115, 101;
	sub.s16 	%rs117, %rs111, %rs116;
	add.s16 	%rs118, %rs103, -65;
	and.b16  	%rs119, %rs118, 255;
	setp.lt.u16 	%p49, %rs119, 26;
	add.s16 	%rs120, %rs103, 32;
	selp.b16 	%rs121, %rs120, %rs103, %p49;
	cvt.s16.s8 	%rs122, %rs121;
	add.s16 	%rs123, %rs117, %rs122;
	mul.hi.s16 	%rs124, %rs123, 5191;
	shr.u16 	%rs125, %rs124, 15;
	shr.s16 	%rs126, %rs124, 3;
	add.s16 	%rs127, %rs126, %rs125;
	mul.lo.s16 	%rs128, %rs127, 101;
	sub.s16 	%rs129, %rs123, %rs128;
	cvt.s32.s16 	%r44, %rs129;
	setp.ne.s32 	%p50, %r63, %r44;
	@%p50 bra 	$L__BB0_53;
	add.s32 	%r134, %r43, %r1;
	st.local.u32 	[%rd2], %r134;
	cvta.global.u64 	%rd41, %rd34;
	{ // callseq 4, 0
	.param .b64 param0;
	st.param.b64 	[param0], %rd41;
	.param .b64 param1;
	st.param.b64 	[param1], %rd12;
	.param .b32 retval0;
	call.uni (retval0), 
	vprintf, 
	(
	param0, 
	param1
	);
	ld.param.b32 	%r135, [retval0];
	} // callseq 4
$L__BB0_53:
	ld.global.u8 	%rs130, [%rd8+3];
	ld.global.u8 	%rs131, [%rd7+2];
	add.s16 	%rs132, %rs131, -65;
	and.b16  	%rs133, %rs132, 255;
	setp.lt.u16 	%p51, %rs133, 26;
	add.s16 	%rs134, %rs131, 32;
	selp.b16 	%rs135, %rs134, %rs131, %p51;
	cvt.s16.s8 	%rs136, %rs135;
	mul.wide.s16 	%r137, %rs136, 256;
	sub.s32 	%r138, %r44, %r137;
	mul.hi.s32 	%r139, %r138, 680390859;
	shr.u32 	%r140, %r139, 31;
	shr.u32 	%r141, %r139, 4;
	add.s32 	%r142, %r141, %r140;
	mul.lo.s32 	%r143, %r142, 101;
	sub.s32 	%r144, %r138, %r143;
	cvt.u16.u32 	%rs137, %r144;
	shl.b16 	%rs138, %rs137, 8;
	mul.hi.s16 	%rs139, %rs138, 5191;
	shr.u16 	%rs140, %rs139, 15;
	shr.s16 	%rs141, %rs139, 3;
	add.s16 	%rs142, %rs141, %rs140;
	mul.lo.s16 	%rs143, %rs142, 101;
	sub.s16 	%rs144, %rs138, %rs143;
	add.s16 	%rs145, %rs130, -65;
	and.b16  	%rs146, %rs145, 255;
	setp.lt.u16 	%p52, %rs146, 26;
	add.s16 	%rs147, %rs130, 32;
	selp.b16 	%rs148, %rs147, %rs130, %p52;
	cvt.s16.s8 	%rs149, %rs148;
	add.s16 	%rs150, %rs144, %rs149;
	mul.hi.s16 	%rs151, %rs150, 5191;
	shr.u16 	%rs152, %rs151, 15;
	shr.s16 	%rs153, %rs151, 3;
	add.s16 	%rs154, %rs153, %rs152;
	mul.lo.s16 	%rs155, %rs154, 101;
	sub.s16 	%rs156, %rs150, %rs155;
	cvt.s32.s16 	%r196, %rs156;
	setp.ne.s32 	%p53, %r63, %r196;
	@%p53 bra 	$L__BB0_55;
	add.s32 	%r145, %r38, %r43;
	st.local.u32 	[%rd2], %r145;
	cvta.global.u64 	%rd44, %rd34;
	{ // callseq 5, 0
	.param .b64 param0;
	st.param.b64 	[param0], %rd44;
	.param .b64 param1;
	st.param.b64 	[param1], %rd12;
	.param .b32 retval0;
	call.uni (retval0), 
	vprintf, 
	(
	param0, 
	param1
	);
	ld.param.b32 	%r146, [retval0];
	} // callseq 5
$L__BB0_55:
	add.s32 	%r197, %r193, 4;
	add.s32 	%r148, %r193, 3;
	setp.ne.s32 	%p54, %r148, %r37;
	mov.u32 	%r193, %r197;
	@%p54 bra 	$L__BB0_47;
$L__BB0_56:
	setp.eq.s32 	%p55, %r36, 0;
	@%p55 bra 	$L__BB0_71;
	mov.b32 	%r199, 0;
	cvt.s64.s32 	%rd48, %r22;
	mov.u64 	%rd50, $str;
$L__BB0_58:
	.pragma "nounroll";
	cvt.s64.s32 	%rd46, %r197;
	add.s64 	%rd47, %rd3, %rd46;
	add.s64 	%rd49, %rd47, %rd48;
	ld.global.u8 	%rs157, [%rd49];
	ld.global.u8 	%rs158, [%rd47+-1];
	add.s16 	%rs159, %rs158, -65;
	and.b16  	%rs160, %rs159, 255;
	setp.lt.u16 	%p56, %rs160, 26;
	add.s16 	%rs161, %rs158, 32;
	selp.b16 	%rs162, %rs161, %rs158, %p56;
	cvt.s16.s8 	%rs163, %rs162;
	mul.wide.s16 	%r150, %rs163, 256;
	sub.s32 	%r151, %r196, %r150;
	mul.hi.s32 	%r152, %r151, 680390859;
	shr.u32 	%r153, %r152, 31;
	shr.u32 	%r154, %r152, 4;
	add.s32 	%r155, %r154, %r153;
	mul.lo.s32 	%r156, %r155, 101;
	sub.s32 	%r157, %r151, %r156;
	cvt.u16.u32 	%rs164, %r157;
	shl.b16 	%rs165, %rs164, 8;
	mul.hi.s16 	%rs166, %rs165, 5191;
	shr.u16 	%rs167, %rs166, 15;
	shr.s16 	%rs168, %rs166, 3;
	add.s16 	%rs169, %rs168, %rs167;
	mul.lo.s16 	%rs170, %rs169, 101;
	sub.s16 	%rs171, %rs165, %rs170;
	add.s16 	%rs172, %rs157, -65;
	and.b16  	%rs173, %rs172, 255;
	setp.lt.u16 	%p57, %rs173, 26;
	add.s16 	%rs174, %rs157, 32;
	selp.b16 	%rs175, %rs174, %rs157, %p57;
	cvt.s16.s8 	%rs176, %rs175;
	add.s16 	%rs177, %rs171, %rs176;
	mul.hi.s16 	%rs178, %rs177, 5191;
	shr.u16 	%rs179, %rs178, 15;
	shr.s16 	%rs180, %rs178, 3;
	add.s16 	%rs181, %rs180, %rs179;
	mul.lo.s16 	%rs182, %rs181, 101;
	sub.s16 	%rs183, %rs177, %rs182;
	cvt.s32.s16 	%r196, %rs183;
	setp.ne.s32 	%p58, %r63, %r196;
	@%p58 bra 	$L__BB0_60;
	add.s32 	%r158, %r197, %r1;
	st.local.u32 	[%rd2], %r158;
	cvta.global.u64 	%rd51, %rd50;
	{ // callseq 6, 0
	.param .b64 param0;
	st.param.b64 	[param0], %rd51;
	.param .b64 param1;
	st.param.b64 	[param1], %rd12;
	.param .b32 retval0;
	call.uni (retval0), 
	vprintf, 
	(
	param0, 
	param1
	);
	ld.param.b32 	%r159, [retval0];
	} // callseq 6
$L__BB0_60:
	add.s32 	%r197, %r197, 1;
	add.s32 	%r199, %r199, 1;
	setp.eq.s32 	%p59, %r199, %r36;
	@%p59 bra 	$L__BB0_71;
	bra.uni 	$L__BB0_58;
$L__BB0_61:
	add.s32 	%r55, %r2, 1;
	mov.b32 	%r200, 1;
	cvt.s64.s32 	%rd24, %r22;
	mov.u64 	%rd29, $str;
$L__BB0_62:
	cvt.s64.s32 	%rd22, %r200;
	add.s64 	%rd23, %rd3, %rd22;
	add.s64 	%rd25, %rd23, %rd24;
	ld.global.u8 	%rs23, [%rd25];
	ld.global.u8 	%rs24, [%rd23+-1];
	add.s16 	%rs25, %rs24, -65;
	and.b16  	%rs26, %rs25, 255;
	setp.lt.u16 	%p34, %rs26, 26;
	add.s16 	%rs27, %rs24, 32;
	selp.b16 	%rs28, %rs27, %rs24, %p34;
	cvt.s16.s8 	%rs29, %rs28;
	mul.wide.s16 	%r88, %rs29, 256;
	sub.s32 	%r89, %r196, %r88;
	mul.hi.s32 	%r90, %r89, 680390859;
	shr.u32 	%r91, %r90, 31;
	shr.u32 	%r92, %r90, 4;
	add.s32 	%r93, %r92, %r91;
	mul.lo.s32 	%r94, %r93, 101;
	sub.s32 	%r95, %r89, %r94;
	cvt.u16.u32 	%rs30, %r95;
	shl.b16 	%rs31, %rs30, 8;
	mul.hi.s16 	%rs32, %rs31, 5191;
	shr.u16 	%rs33, %rs32, 15;
	shr.s16 	%rs34, %rs32, 3;
	add.s16 	%rs35, %rs34, %rs33;
	mul.lo.s16 	%rs36, %rs35, 101;
	sub.s16 	%rs37, %rs31, %rs36;
	add.s16 	%rs38, %rs23, -65;
	and.b16  	%rs39, %rs38, 255;
	setp.lt.u16 	%p35, %rs39, 26;
	add.s16 	%rs40, %rs23, 32;
	selp.b16 	%rs41, %rs40, %rs23, %p35;
	cvt.s16.s8 	%rs42, %rs41;
	add.s16 	%rs43, %rs37, %rs42;
	mul.hi.s16 	%rs44, %rs43, 5191;
	shr.u16 	%rs45, %rs44, 15;
	shr.s16 	%rs46, %rs44, 3;
	add.s16 	%rs47, %rs46, %rs45;
	mul.lo.s16 	%rs48, %rs47, 101;
	sub.s16 	%rs49, %rs43, %rs48;
	cvt.s32.s16 	%r196, %rs49;
	setp.ne.s32 	%p36, %r63, %r196;
	@%p36 bra 	$L__BB0_70;
	mov.b32 	%r202, 0;
	bra.uni 	$L__BB0_65;
$L__BB0_64:
	add.s32 	%r202, %r202, 1;
	setp.eq.s32 	%p40, %r202, %r62;
	@%p40 bra 	$L__BB0_69;
$L__BB0_65:
	add.s32 	%r97, %r202, %r200;
	cvt.u64.u32 	%rd26, %r97;
	add.s64 	%rd9, %rd3, %rd26;
	ld.global.u8 	%rs12, [%rd9];
	setp.eq.s16 	%p37, %rs12, 0;
	mov.b16 	%rs216, 0;
	@%p37 bra 	$L__BB0_68;
	add.s16 	%rs51, %rs12, -65;
	and.b16  	%rs52, %rs51, 255;
	setp.gt.u16 	%p38, %rs52, 25;
	mov.u16 	%rs216, %rs12;
	@%p38 bra 	$L__BB0_68;
	add.s16 	%rs216, %rs12, 32;
	st.global.u8 	[%rd9], %rs216;
$L__BB0_68:
	cvt.u64.u32 	%rd27, %r202;
	add.s64 	%rd28, %rd1, %rd27;
	ld.global.u8 	%rs53, [%rd28];
	and.b16  	%rs54, %rs216, 255;
	setp.eq.s16 	%p39, %rs54, %rs53;
	@%p39 bra 	$L__BB0_64;
	bra.uni 	$L__BB0_70;
$L__BB0_69:
	add.s32 	%r98, %r200, %r1;
	st.local.u32 	[%rd2], %r98;
	cvta.global.u64 	%rd30, %rd29;
	{ // callseq 1, 0
	.param .b64 param0;
	st.param.b64 	[param0], %rd30;
	.param .b64 param1;
	st.param.b64 	[param1], %rd12;
	.param .b32 retval0;
	call.uni (retval0), 
	vprintf, 
	(
	param0, 
	param1
	);
	ld.param.b32 	%r99, [retval0];
	} // callseq 1
$L__BB0_70:
	add.s32 	%r200, %r200, 1;
	setp.ne.s32 	%p41, %r200, %r55;
	@%p41 bra 	$L__BB0_62;
$L__BB0_71:
	ret;

}


// ===== COMPILED SASS (sm_100) =====

	.target	sm_100

	.elftype	@"ET_EXEC"


//--------------------- .note.nv.tkinfo           --------------------------
	.section	.note.nv.tkinfo,"",@"SHT_NOTE"
	.sectionflags	@"SHF_NOTE_NV_TKINFO"
	.tkinfo
        /*0018*/ 	.word	0x00000002
        /*0030*/ 	.string	""
        /*0030*/ 	.string	"ptxas"
        /*0030*/ 	.string	"Cuda compilation tools, release 13.0, V13.0.88"
        /*0030*/ 	.string	"Build cuda_13.0.r13.0/compiler.36424714_0"
        /*0030*/ 	.string	"-arch sm_100 -m 64 "



//--------------------- .note.nv.cuinfo           --------------------------
	.section	.note.nv.cuinfo,"",@"SHT_NOTE"
	.sectionflags	@"SHF_NOTE_NV_CUINFO"
        /*0018*/ 	.short	0x0002
        /*001a*/ 	.short	0x0064
        /*001c*/ 	.short	0x0082
	.zero		2


//--------------------- .nv.info                  --------------------------
	.section	.nv.info,"",@"SHT_CUDA_INFO"
	.align	4


	//----- nvinfo : EIATTR_REGCOUNT
	.align		4
        /*0000*/ 	.byte	0x04, 0x2f
        /*0002*/ 	.short	(.L_2 - .L_1)
	.align		4
.L_1:
        /*0004*/ 	.word	index@(_Z9rabinKarpPciS_iii)
        /*0008*/ 	.word	0x00000027


	//----- nvinfo : EIATTR_FRAME_SIZE
	.align		4
.L_2:
        /*000c*/ 	.byte	0x04, 0x11
        /*000e*/ 	.short	(.L_4 - .L_3)
	.align		4
.L_3:
        /*0010*/ 	.word	index@(_Z9rabinKarpPciS_iii)
        /*0014*/ 	.word	0x00000008


	//----- nvinfo : EIATTR_MIN_STACK_SIZE
	.align		4
.L_4:
        /*0018*/ 	.byte	0x04, 0x12
        /*001a*/ 	.short	(.L_6 - .L_5)
	.align		4
.L_5:
        /*001c*/ 	.word	index@(_Z9rabinKarpPciS_iii)
        /*0020*/ 	.word	0x00000008
.L_6:


//--------------------- .nv.compat                --------------------------
	.section	.nv.compat,"",@"SHT_CUDA_COMPAT_INFO"
	.align	4
        /*0000*/ 	.byte	0x02, 0x09, 0x00, 0x00, 0x02, 0x02, 0x01, 0x00, 0x02, 0x05, 0x05, 0x00, 0x03, 0x07, 0x01, 0x01
        /*0010*/ 	.byte	0x02, 0x03, 0x00, 0x00, 0x02, 0x06, 0x01, 0x00, 0x04, 0x0b, 0x08, 0x00, 0x01, 0x00, 0x00, 0x00
        /*0020*/ 	.byte	0x00, 0x00, 0x00, 0x00


//--------------------- .nv.info._Z9rabinKarpPciS_iii --------------------------
	.section	.nv.info._Z9rabinKarpPciS_iii,"",@"SHT_CUDA_INFO"
	.sectionflags	@""
	.align	4


	//----- nvinfo : EIATTR_CUDA_API_VERSION
	.align		4
        /*0000*/ 	.byte	0x04, 0x37
        /*0002*/ 	.short	(.L_8 - .L_7)
.L_7:
        /*0004*/ 	.word	0x00000082


	//----- nvinfo : EIATTR_KPARAM_INFO
	.align		4
.L_8:
        /*0008*/ 	.byte	0x04, 0x17
        /*000a*/ 	.short	(.L_10 - .L_9)
.L_9:
        /*000c*/ 	.word	0x00000000
        /*0010*/ 	.short	0x0005
        /*0012*/ 	.short	0x0020
        /*0014*/ 	.byte	0x00, 0xf0, 0x11, 0x00


	//----- nvinfo : EIATTR_KPARAM_INFO
	.align		4
.L_10:
        /*0018*/ 	.byte	0x04, 0x17
        /*001a*/ 	.short	(.L_12 - .L_11)
.L_11:
        /*001c*/ 	.word	0x00000000
        /*0020*/ 	.short	0x0004
        /*0022*/ 	.short	0x001c
        /*0024*/ 	.byte	0x00, 0xf0, 0x11, 0x00


	//----- nvinfo : EIATTR_KPARAM_INFO
	.align		4
.L_12:
        /*0028*/ 	.byte	0x04, 0x17
        /*002a*/ 	.short	(.L_14 - .L_13)
.L_13:
        /*002c*/ 	.word	0x00000000
        /*0030*/ 	.short	0x0003
        /*0032*/ 	.short	0x0018
        /*0034*/ 	.byte	0x00, 0xf0, 0x11, 0x00


	//----- nvinfo : EIATTR_KPARAM_INFO
	.align		4
.L_14:
        /*0038*/ 	.byte	0x04, 0x17
        /*003a*/ 	.short	(.L_16 - .L_15)
.L_15:
        /*003c*/ 	.word	0x00000000
        /*0040*/ 	.short	0x0002
        /*0042*/ 	.short	0x0010
        /*0044*/ 	.byte	0x00, 0xf5, 0x21, 0x00


	//----- nvinfo : EIATTR_KPARAM_INFO
	.align		4
.L_16:
        /*0048*/ 	.byte	0x04, 0x17
        /*004a*/ 	.short	(.L_18 - .L_17)
.L_17:
        /*004c*/ 	.word	0x00000000
        /*0050*/ 	.short	0x0001
        /*0052*/ 	.short	0x0008
        /*0054*/ 	.byte	0x00, 0xf0, 0x11, 0x00


	//----- nvinfo : EIATTR_KPARAM_INFO
	.align		4
.L_18:
        /*0058*/ 	.byte	0x04, 0x17
        /*005a*/ 	.short	(.L_20 - .L_19)
.L_19:
        /*005c*/ 	.word	0x00000000
        /*0060*/ 	.short	0x0000
        /*0062*/ 	.short	0x0000
        /*0064*/ 	.byte	0x00, 0xf5, 0x21, 0x00


	//----- nvinfo : EIATTR_SPARSE_MMA_MASK
	.align		4
.L_20:
        /*0068*/ 	.byte	0x03, 0x50
        /*006a*/ 	.short	0x0000


	//----- nvinfo : EIATTR_MAXREG_COUNT
	.align		4
        /*006c*/ 	.byte	0x03, 0x1b
        /*006e*/ 	.short	0x00ff


	//----- nvinfo : EIATTR_EXTERNS
	.align		4
        /*0070*/ 	.byte	0x04, 0x0f
        /*0072*/ 	.short	(.L_22 - .L_21)


	//   ....[0]....
	.align		4
.L_21:
        /*0074*/ 	.word	index@(vprintf)


	//----- nvinfo : EIATTR_MERCURY_ISA_VERSION
	.align		4
.L_22:
        /*0078*/ 	.byte	0x03, 0x5f
        /*007a*/ 	.short	0x0101


	//----- nvinfo : EIATTR_VRC_CTA_INIT_COUNT
	.align		4
        /*007c*/ 	.byte	0x02, 0x4a
	.zero		1
	.zero		1


	//----- nvinfo : EIATTR_SYSCALL_OFFSETS
	.align		4
        /*0080*/ 	.byte	0x04, 0x46
        /*0082*/ 	.short	(.L_24 - .L_23)


	//   ....[0]....
.L_23:
        /*0084*/ 	.word	0x00000a20


	//   ....[1]....
        /*0088*/ 	.word	0x00001500


	//   ....[2]....
        /*008c*/ 	.word	0x000019d0


	//   ....[3]....
        /*0090*/ 	.word	0x00001d20


	//   ....[4]....
        /*0094*/ 	.word	0x000020d0


	//   ....[5]....
        /*0098*/ 	.word	0x00002470


	//   ....[6]....
        /*009c*/ 	.word	0x000028d0


	//   ....[7]....
        /*00a0*/ 	.word	0x00002f10


	//----- nvinfo : EIATTR_EXIT_INSTR_OFFSETS
	.align		4
.L_24:
        /*00a4*/ 	.byte	0x04, 0x1c
        /*00a6*/ 	.short	(.L_26 - .L_25)


	//   ....[0]....
.L_25:
        /*00a8*/ 	.word	0x000000f0


	//   ....[1]....
        /*00ac*/ 	.word	0x00000a80


	//   ....[2]....
        /*00b0*/ 	.word	0x00001540


	//   ....[3]....
        /*00b4*/ 	.word	0x000024f0


	//   ....[4]....
        /*00b8*/ 	.word	0x00002910


	//   ....[5]....
        /*00bc*/ 	.word	0x00002f60


	//----- nvinfo : EIATTR_CRS_STACK_SIZE
	.align		4
.L_26:
        /*00c0*/ 	.byte	0x04, 0x1e
        /*00c2*/ 	.short	(.L_28 - .L_27)
.L_27:
        /*00c4*/ 	.word	0x00000000


	//----- nvinfo : EIATTR_CBANK_PARAM_SIZE
	.align		4
.L_28:
        /*00c8*/ 	.byte	0x03, 0x19
        /*00ca*/ 	.short	0x0024


	//----- nvinfo : EIATTR_PARAM_CBANK
	.align		4
        /*00cc*/ 	.byte	0x04, 0x0a
        /*00ce*/ 	.short	(.L_30 - .L_29)
	.align		4
.L_29:
        /*00d0*/ 	.word	index@(.nv.constant0._Z9rabinKarpPciS_iii)
        /*00d4*/ 	.short	0x0380
        /*00d6*/ 	.short	0x0024


	//----- nvinfo : EIATTR_SW_WAR
	.align		4
.L_30:
        /*00d8*/ 	.byte	0x04, 0x36
        /*00da*/ 	.short	(.L_32 - .L_31)
.L_31:
        /*00dc*/ 	.word	0x00000008
.L_32:


//--------------------- .nv.callgraph             --------------------------
	.section	.nv.callgraph,"",@"SHT_CUDA_CALLGRAPH"
	.align	4
	.sectionentsize	8
	.align		4
        /*0000*/ 	.word	0x00000000
	.align		4
        /*0004*/ 	.word	0xffffffff
	.align		4
        /*0008*/ 	.word	index@(_Z9rabinKarpPciS_iii)
	.align		4
        /*000c*/ 	.word	index@(vprintf)
	.align		4
        /*0010*/ 	.word	0x00000000
	.align		4
        /*0014*/ 	.word	0xfffffffe
	.align		4
        /*0018*/ 	.word	0x00000000
	.align		4
        /*001c*/ 	.word	0xfffffffd
	.align		4
        /*0020*/ 	.word	0x00000000
	.align		4
        /*0024*/ 	.word	0xfffffffc


//--------------------- .nv.constant4             --------------------------
	.section	.nv.constant4,"a",@progbits
	.align	8
	.align		8
.nv.constant4:
        /*0000*/ 	.dword	vprintf
	.align		8
        /*0008*/ 	.dword	$str


//--------------------- .text._Z9rabinKarpPciS_iii --------------------------
	.section	.text._Z9rabinKarpPciS_iii,"ax",@progbits
	.align	128
        .global         _Z9rabinKarpPciS_iii
        .type           _Z9rabinKarpPciS_iii,@function
        .size           _Z9rabinKarpPciS_iii,(.L_x_52 - _Z9rabinKarpPciS_iii)
        .other          _Z9rabinKarpPciS_iii,@"STO_CUDA_ENTRY STV_DEFAULT"
_Z9rabinKarpPciS_iii:
.text._Z9rabinKarpPciS_iii:
[----:B------:R-:W0:Y:S01]  /*0000*/  LDC R1, c[0x0][0x37c] ;  /* 0x0000df00ff017b82 */ /* 0x000e220000000800 */
[----:B------:R-:W1:Y:S01]  /*0010*/  S2R R18, SR_TID.X ;  /* 0x0000000000127919 */ /* 0x000e620000002100 */
[----:B------:R-:W2:Y:S06]  /*0020*/  LDCU UR5, c[0x0][0x2fc] ;  /* 0x00005f80ff0577ac */ /* 0x000eac0008000800 */
[----:B------:R-:W1:Y:S01]  /*0030*/  S2UR UR6, SR_CTAID.X ;  /* 0x00000000000679c3 */ /* 0x000e620000002500 */
[----:B0-----:R-:W-:Y:S01]  /*0040*/  VIADD R1, R1, 0xfffffff8 ;  /* 0xfffffff801017836 */ /* 0x001fe20000000000 */
[----:B------:R-:W0:Y:S01]  /*0050*/  LDCU UR8, c[0x0][0x398] ;  /* 0x00007300ff0877ac */ /* 0x000e220008000800 */
[----:B------:R-:W3:Y:S05]  /*0060*/  LDCU UR7, c[0x0][0x388] ;  /* 0x00007100ff0777ac */ /* 0x000eea0008000800 */
[----:B------:R-:W1:Y:S01]  /*0070*/  LDC R3, c[0x0][0x360] ;  /* 0x0000d800ff037b82 */ /* 0x000e620000000800 */
[----:B------:R-:W4:Y:S01]  /*0080*/  LDCU UR4, c[0x0][0x2f8] ;  /* 0x00005f00ff0477ac */ /* 0x000f220008000800 */
[----:B0-----:R-:W-:Y:S01]  /*0090*/  IMAD.U32 R0, RZ, RZ, UR8 ;  /* 0x00000008ff007e24 */ /* 0x001fe2000f8e00ff */
[----:B----4-:R-:W-:Y:S01]  /*00a0*/  IADD3 R16, P1, PT, R1, UR4, RZ ;  /* 0x0000000401107c10 */ /* 0x010fe2000ff3e0ff */
[----:B-1----:R-:W-:-:S03]  /*00b0*/  IMAD R18, R3, UR6, R18 ;  /* 0x0000000603127c24 */ /* 0x002fc6000f8e0212 */
[----:B---3--:R-:W-:Y:S01]  /*00c0*/  IADD3 R3, PT, PT, -R0, UR7, RZ ;  /* 0x0000000700037c10 */ /* 0x008fe2000fffe1ff */
[----:B--2---:R-:W-:-:S03]  /*00d0*/  IMAD.X R2, RZ, RZ, UR5, P1 ;  /* 0x00000005ff027e24 */ /* 0x004fc600088e06ff */
[----:B------:R-:W-:-:S13]  /*00e0*/  ISETP.GT.AND P0, PT, R18, R3, PT ;  /* 0x000000031200720c */ /* 0x000fda0003f04270 */
[----:B------:R-:W-:Y:S05]  /*00f0*/  @P0 EXIT ;  /* 0x000000000000094d */ /* 0x000fea0003800000 */
[----:B------:R-:W0:Y:S01]  /*0100*/  LDCU.64 UR4, c[0x0][0x380] ;  /* 0x00007000ff0477ac */ /* 0x000e220008000a00 */
[----:B------:R-:W-:Y:S01]  /*0110*/  ISETP.GE.AND P0, PT, R0, 0x1, PT ;  /* 0x000000010000780c */ /* 0x000fe20003f06270 */
[----:B------:R-:W-:Y:S01]  /*0120*/  IMAD.MOV.U32 R32, RZ, RZ, RZ ;  /* 0x000000ffff207224 */ /* 0x000fe200078e00ff */
[----:B------:R-:W1:Y:S01]  /*0130*/  LDCU.64 UR36, c[0x0][0x358] ;  /* 0x00006b00ff2477ac */ /* 0x000e620008000a00 */
[----:B0-----:R-:W-:-:S04]  /*0140*/  IADD3 R36, P1, PT, R18, UR4, RZ ;  /* 0x0000000412247c10 */ /* 0x001fc8000ff3e0ff */
[----:B------:R-:W-:-:S06]  /*0150*/  LEA.HI.X.SX32 R34, R18, UR5, 0x1, P1 ;  /* 0x0000000512227c11 */ /* 0x000fcc00088f0eff */
[----:B-1----:R-:W-:Y:S05]  /*0160*/  @!P0 BRA `(.L_x_0) ;  /* 0x00000004007c8947 */ /* 0x002fea0003800000 */
[----:B------:R-:W-:Y:S01]  /*0170*/  IMAD.MOV.U32 R3, RZ, RZ, RZ ;  /* 0x000000ffff037224 */ /* 0x000fe200078e00ff */
[----:B------:R-:W0:Y:S01]  /*0180*/  LDCU UR4, c[0x0][0x398] ;  /* 0x00007300ff0477ac */ /* 0x000e220008000800 */
[----:B------:R-:W-:-:S07]  /*0190*/  IMAD.MOV.U32 R32, RZ, RZ, RZ ;  /* 0x000000ffff207224 */ /* 0x000fce00078e00ff */
.L_x_9:
[----:B------:R-:W-:Y:S01]  /*01a0*/  IADD3 R6, P0, PT, R3, R36, RZ ;  /* 0x0000002403067210 */ /* 0x000fe20007f1e0ff */
[----:B------:R-:W1:Y:S04]  /*01b0*/  LDC R0, c[0x0][0x398] ;  /* 0x0000e600ff007b82 */ /* 0x000e680000000800 */
[----:B------:R-:W-:-:S05]  /*01c0*/  IMAD.X R7, RZ, RZ, R34, P0 ;  /* 0x000000ffff077224 */ /* 0x000fca00000e0622 */
[----:B------:R-:W2:Y:S01]  /*01d0*/  LDG.E.U8 R8, desc[UR36][R6.64] ;  /* 0x0000002406087981 */ /* 0x000ea2000c1e1100 */
[----:B------:R-:W-:Y:S01]  /*01e0*/  BSSY.RECONVERGENT B0, `(.L_x_1) ;  /* 0x000000b000007945 */ /* 0x000fe20003800200 */
[----:B------:R-:W-:Y:S02]  /*01f0*/  PRMT R5, RZ, 0x7610, R5 ;  /* 0x00007610ff057816 */ /* 0x000fe40000000005 */
[----:B--2---:R-:W-:-:S13]  /*0200*/  ISETP.NE.AND P0, PT, R8, RZ, PT ;  /* 0x000000ff0800720c */ /* 0x004fda0003f05270 */
[----:B-1----:R-:W-:Y:S05]  /*0210*/  @!P0 BRA `(.L_x_2) ;  /* 0x00000000001c8947 */ /* 0x002fea0003800000 */
[----:B------:R-:W-:-:S05]  /*0220*/  VIADD R5, R8, 0xffffffbf ;  /* 0xffffffbf08057836 */ /* 0x000fca0000000000 */
[----:B------:R-:W-:-:S04]  /*0230*/  LOP3.LUT R5, R5, 0xff, RZ, 0xc0, !PT ;  /* 0x000000ff05057812 */ /* 0x000fc800078ec0ff */
[----:B------:R-:W-:Y:S02]  /*0240*/  ISETP.GT.U32.AND P0, PT, R5, 0x19, PT ;  /* 0x000000190500780c */ /* 0x000fe40003f04070 */
[----:B------:R-:W-:-:S11]  /*0250*/  PRMT R5, R8, 0x7610, R5 ;  /* 0x0000761008057816 */ /* 0x000fd60000000005 */
[----:B------:R-:W-:-:S05]  /*0260*/  @!P0 VIADD R9, R8, 0x20 ;  /* 0x0000002008098836 */ /* 0x000fca0000000000 */
[----:B------:R1:W-:Y:S01]  /*0270*/  @!P0 STG.E.U8 desc[UR36][R6.64], R9 ;  /* 0x0000000906008986 */ /* 0x0003e2000c101124 */
[----:B------:R-:W-:-:S07]  /*0280*/  @!P0 PRMT R5, R9, 0x7610, R5 ;  /* 0x0000761009058816 */ /* 0x000fce0000000005 */
.L_x_2:
[----:B0-----:R-:W-:Y:S05]  /*0290*/  BSYNC.RECONVERGENT B0 ;  /* 0x0000000000007941 */ /* 0x001fea0003800200 */
.L_x_1:
[----:B------:R-:W-:Y:S01]  /*02a0*/  UISETP.GE.AND UP0, UPT, UR4, 0x3, UPT ;  /* 0x000000030400788c */ /* 0x000fe2000bf06270 */
[----:B-1----:R-:W-:Y:S01]  /*02b0*/  IMAD.MOV.U32 R6, RZ, RZ, 0x43800000 ;  /* 0x43800000ff067424 */ /* 0x002fe200078e00ff */
[----:B------:R-:W-:-:S07]  /*02c0*/  IADD3 R9, PT, PT, -R3, -0x2, R0 ;  /* 0xfffffffe03097810 */ /* 0x000fce0007ffe100 */
[----:B------:R-:W-:Y:S05]  /*02d0*/  BRA.U !UP0, `(.L_x_3) ;  /* 0x0000000108f07547 */ /* 0x000fea000b800000 */
[----:B------:R-:W-:Y:S01]  /*02e0*/  IMAD.MOV.U32 R6, RZ, RZ, 0x43800000 ;  /* 0x43800000ff067424 */ /* 0x000fe200078e00ff */
[----:B------:R-:W-:Y:S01]  /*02f0*/  IADD3 R8, PT, PT, -R3, -0x3, R0 ;  /* 0xfffffffd03087810 */ /* 0x000fe20007ffe100 */
[----:B------:R-:W-:Y:S01]  /*0300*/  IMAD.MOV.U32 R11, RZ, RZ, 0x42ca0000 ;  /* 0x42ca0000ff0b7424 */ /* 0x000fe200078e00ff */
[----:B------:R-:W-:Y:S02]  /*0310*/  LOP3.LUT R14, R9, 0x3, RZ, 0xc0, !PT ;  /* 0x00000003090e7812 */ /* 0x000fe400078ec0ff */
[----:B------:R-:W-:Y:S01]  /*0320*/  ISETP.GE.U32.AND P1, PT, R8, 0x3, PT ;  /* 0x000000030800780c */ /* 0x000fe20003f26070 */
[----:B------:R-:W-:-:S04]  /*0330*/  FFMA R6, -R11, 2, R6 ;  /* 0x400000000b067823 */ /* 0x000fc80000000106 */
[----:B------:R-:W-:Y:S01]  /*0340*/  FFMA R7, R11, -3, R6 ;  /* 0xc04000000b077823 */ /* 0x000fe20000000006 */
[----:B------:R-:W-:-:S04]  /*0350*/  FSET.BF.GEU.AND R8, R6, -101, PT ;  /* 0xc2ca00000608780a */ /* 0x000fc8000380e000 */
[----:B------:R-:W-:Y:S01]  /*0360*/  FSETP.GE.AND P0, PT, R7, RZ, PT ;  /* 0x000000ff0700720b */ /* 0x000fe20003f06000 */
[----:B------:R-:W-:-:S05]  /*0370*/  IMAD.MOV.U32 R7, RZ, RZ, 0x40a00000 ;  /* 0x40a00000ff077424 */ /* 0x000fca00078e00ff */
[----:B------:R-:W-:Y:S01]  /*0380*/  FSEL R7, R7, 4, P0 ;  /* 0x4080000007077808 */ /* 0x000fe20000000000 */
[----:B------:R-:W-:Y:S06]  /*0390*/  @!P1 BRA `(.L_x_4) ;  /* 0x0000000000749947 */ /* 0x000fec0003800000 */
[----:B------:R-:W-:Y:S01]  /*03a0*/  LOP3.LUT R13, R9, 0xfffffffc, RZ, 0xc0, !PT ;  /* 0xfffffffc090d7812 */ /* 0x000fe200078ec0ff */
[----:B------:R-:W-:Y:S01]  /*03b0*/  IMAD.MOV.U32 R10, RZ, RZ, RZ ;  /* 0x000000ffff0a7224 */ /* 0x000fe200078e00ff */
[C---:B------:R-:W-:Y:S02]  /*03c0*/  FSETP.GE.AND P1, PT, R6.reuse, 202, PT ;  /* 0x434a00000600780b */ /* 0x040fe40003f26000 */
[----:B------:R-:W-:Y:S02]  /*03d0*/  ISETP.GT.AND P2, PT, R13, RZ, PT ;  /* 0x000000ff0d00720c */ /* 0x000fe40003f44270 */
[----:B------:R-:W-:Y:S02]  /*03e0*/  ISETP.GT.U32.AND P0, PT, R6, -0x80000000, PT ;  /* 0x800000000600780c */ /* 0x000fe40003f04070 */
[----:B------:R-:W-:-:S04]  /*03f0*/  FSEL R9, R7, 3, P1 ;  /* 0x4040000007097808 */ /* 0x000fc80000800000 */
[----:B------:R-:W-:-:S05]  /*0400*/  FSEL R9, R8, R9, P0 ;  /* 0x0000000908097208 */ /* 0x000fca0000000000 */
[----:B------:R-:W-:Y:S05]  /*0410*/  @!P2 BRA `(.L_x_5) ;  /* 0x00000000004ca947 */ /* 0x000fea0003800000 */
[----:B------:R-:W-:Y:S01]  /*0420*/  IMAD.IADD R12, R13, 0x1, -R10 ;  /* 0x000000010d0c7824 */ /* 0x000fe200078e0a0a */
[----:B------:R-:W-:-:S04]  /*0430*/  PLOP3.LUT P0, PT, PT, PT, PT, 0x80, 0x8 ;  /* 0x000000000008781c */ /* 0x000fc80003f0f070 */
[----:B------:R-:W-:-:S13]  /*0440*/  ISETP.GT.AND P1, PT, R12, 0xc, PT ;  /* 0x0000000c0c00780c */ /* 0x000fda0003f24270 */
[----:B------:R-:W-:Y:S05]  /*0450*/  @!P1 BRA `(.L_x_6) ;  /* 0x00000000001c9947 */ /* 0x000fea0003800000 */
[----:B------:R-:W-:Y:S01]  /*0460*/  ISETP.GE.U32.AND P1, PT, R6, 0x42ca0000, PT ;  /* 0x42ca00000600780c */ /* 0x000fe20003f26070 */
[----:B------:R-:W-:Y:S01]  /*0470*/  VIADD R15, R13, 0xfffffff4 ;  /* 0xfffffff40d0f7836 */ /* 0x000fe20000000000 */
[----:B------:R-:W-:Y:S02]  /*0480*/  PLOP3.LUT P0, PT, PT, PT, PT, 0x8, 0x80 ;  /* 0x000000000080781c */ /* 0x000fe40003f0e170 */
[----:B------:R-:W-:-:S11]  /*0490*/  FSEL R4, R9, 2, P1 ;  /* 0x4000000009047808 */ /* 0x000fd60000800000 */
.L_x_7:
[----:B------:R-:W-:-:S05]  /*04a0*/  VIADD R10, R10, 0x10 ;  /* 0x000000100a0a7836 */ /* 0x000fca0000000000 */
[----:B------:R-:W-:-:S13]  /*04b0*/  ISETP.GE.AND P1, PT, R10, R15, PT ;  /* 0x0000000f0a00720c */ /* 0x000fda0003f26270 */
[----:B------:R-:W-:Y:S05]  /*04c0*/  @!P1 BRA `(.L_x_7) ;  /* 0xfffffffc00f49947 */ /* 0x000fea000383ffff */
.L_x_6:
[----:B------:R-:W-:-:S05]  /*04d0*/  IMAD.IADD R12, R13, 0x1, -R10 ;  /* 0x000000010d0c7824 */ /* 0x000fca00078e0a0a */
[----:B------:R-:W-:-:S13]  /*04e0*/  ISETP.GT.AND P1, PT, R12, 0x4, PT ;  /* 0x000000040c00780c */ /* 0x000fda0003f24270 */
[----:B------:R-:W-:Y:S01]  /*04f0*/  @P1 VIADD R10, R10, 0x8 ;  /* 0x000000080a0a1836 */ /* 0x000fe20000000000 */
[----:B------:R-:W-:Y:S02]  /*0500*/  @P1 PLOP3.LUT P0, PT, PT, PT, PT, 0x8, 0x80 ;  /* 0x000000000080181c */ /* 0x000fe40003f0e170 */
[----:B------:R-:W-:Y:S02]  /*0510*/  @P1 ISETP.GE.U32.AND P2, PT, R6, 0x42ca0000, PT ;  /* 0x42ca00000600180c */ /* 0x000fe40003f46070 */
[----:B------:R-:W-:Y:S02]  /*0520*/  ISETP.NE.OR P0, PT, R10, R13, P0 ;  /* 0x0000000d0a00720c */ /* 0x000fe40000705670 */
[----:B------:R-:W-:-:S11]  /*0530*/  @P1 FSEL R4, R9, 2, P2 ;  /* 0x4000000009041808 */ /* 0x000fd60001000000 */
[----:B------:R-:W-:Y:S05]  /*0540*/  @!P0 BRA `(.L_x_4) ;  /* 0x0000000000088947 */ /* 0x000fea0003800000 */
.L_x_5:
[----:B------:R-:W-:-:S04]  /*0550*/  ISETP.GE.U32.AND P0, PT, R6, 0x42ca0000, PT ;  /* 0x42ca00000600780c */ /* 0x000fc80003f06070 */
[----:B------:R-:W-:-:S09]  /*0560*/  FSEL R4, R9, 2, P0 ;  /* 0x4000000009047808 */ /* 0x000fd20000000000 */
.L_x_4:
[----:B------:R-:W-:-:S13]  /*0570*/  ISETP.NE.AND P0, PT, R14, RZ, PT ;  /* 0x000000ff0e00720c */ /* 0x000fda0003f05270 */
[----:B------:R-:W-:Y:S05]  /*0580*/  @!P0 BRA `(.L_x_8) ;  /* 0x0000000000308947 */ /* 0x000fea0003800000 */
[----:B------:R-:W-:Y:S01]  /*0590*/  ISETP.NE.AND P1, PT, R14, 0x1, PT ;  /* 0x000000010e00780c */ /* 0x000fe20003f25270 */
[C---:B------:R-:W-:Y:S01]  /*05a0*/  VIADD R4, R6.reuse, 0x7fffffff ;  /* 0x7fffffff06047836 */ /* 0x040fe20000000000 */
[----:B------:R-:W-:Y:S02]  /*05b0*/  ISETP.GE.U32.AND P3, PT, R6, 0x42ca0000, PT ;  /* 0x42ca00000600780c */ /* 0x000fe40003f66070 */
[----:B------:R-:W-:Y:S02]  /*05c0*/  ISETP.NE.AND P4, PT, R14, 0x2, P1 ;  /* 0x000000020e00780c */ /* 0x000fe40000f85270 */
[----:B------:R-:W-:Y:S02]  /*05d0*/  FSETP.GE.AND P2, PT, R6, 202, PT ;  /* 0x434a00000600780b */ /* 0x000fe40003f46000 */
[----:B------:R-:W-:Y:S02]  /*05e0*/  ISETP.GE.U32.AND P0, PT, R4, -0x3d360001, PT ;  /* 0xc2c9ffff0400780c */ /* 0x000fe40003f06070 */
[----:B------:R-:W-:-:S02]  /*05f0*/  FSEL R8, R8, 2, P3 ;  /* 0x4000000008087808 */ /* 0x000fc40001800000 */
[----:B------:R-:W-:-:S04]  /*0600*/  FSEL R9, R7, 3, P2 ;  /* 0x4040000007097808 */ /* 0x000fc80001000000 */
[C---:B------:R-:W-:Y:S02]  /*0610*/  FSEL R4, R8.reuse, R9, !P0 ;  /* 0x0000000908047208 */ /* 0x040fe40004000000 */
[----:B------:R-:W-:-:S04]  /*0620*/  @P4 FSEL R4, R8, 3, !P0 ;  /* 0x4040000008044808 */ /* 0x000fc80004000000 */
[----:B------:R-:W-:-:S04]  /*0630*/  @P1 FSEL R7, R4, R7, !P2 ;  /* 0x0000000704071208 */ /* 0x000fc80005000000 */
[----:B------:R-:W-:-:S07]  /*0640*/  @P4 FSEL R4, R4, R7, !P0 ;  /* 0x0000000704044208 */ /* 0x000fce0004000000 */
.L_x_8:
[----:B------:R-:W-:-:S05]  /*0650*/  FFMA R6, R4, -R11, 256 ;  /* 0x4380000004067423 */ /* 0x000fca000000080b */
[----:B------:R-:W-:-:S04]  /*0660*/  FSETP.NAN.AND P0, PT, |R6|, |R6|, PT ;  /* 0x400000060600720b */ /* 0x000fc80003f08200 */
[----:B------:R-:W-:-:S06]  /*0670*/  FSEL R7, R6, |R6|, P0 ;  /* 0x4000000606077208 */ /* 0x000fcc0000000000 */
[----:B------:R-:W0:Y:S02]  /*0680*/  F2I.TRUNC.NTZ R7, R7 ;  /* 0x0000000700077305 */ /* 0x000e24000020f100 */
[----:B0-----:R-:W-:-:S07]  /*0690*/  I2FP.F32.S32 R6, R7 ;  /* 0x0000000700067245 */ /* 0x001fce0000201400 */
.L_x_3:
[----:B------:R-:W-:Y:S01]  /*06a0*/  VIADD R3, R3, 0x1 ;  /* 0x0000000103037836 */ /* 0x000fe20000000000 */
[----:B------:R-:W0:Y:S01]  /*06b0*/  F2I.TRUNC.NTZ R7, R6 ;  /* 0x0000000600077305 */ /* 0x000e22000020f100 */
[----:B------:R-:W-:Y:S01]  /*06c0*/  LOP3.LUT R5, R5, 0xffff, RZ, 0xc0, !PT ;  /* 0x0000ffff05057812 */ /* 0x000fe200078ec0ff */
[----:B------:R-:W-:Y:S02]  /*06d0*/  UIADD3 UR4, UPT, UPT, UR4, -0x1, URZ ;  /* 0xffffffff04047890 */ /* 0x000fe4000fffe0ff */
[----:B------:R-:W-:Y:S02]  /*06e0*/  ISETP.NE.AND P0, PT, R3, R0, PT ;  /* 0x000000000300720c */ /* 0x000fe40003f05270 */
[----:B------:R-:W-:-:S05]  /*06f0*/  PRMT R5, R5, 0x8880, RZ ;  /* 0x0000888005057816 */ /* 0x000fca00000000ff */
[----:B0-----:R-:W-:-:S06]  /*0700*/  IMAD R32, R7, R5, R32 ;  /* 0x0000000507207224 */ /* 0x001fcc00078e0220 */
[----:B------:R-:W-:Y:S05]  /*0710*/  @P0 BRA `(.L_x_9) ;  /* 0xfffffff800a00947 */ /* 0x000fea000383ffff */
[----:B------:R-:W-:-:S05]  /*0720*/  IMAD.HI R3, R32, 0x288df0cb, RZ ;  /* 0x288df0cb20037827 */ /* 0x000fca00078e02ff */
[----:B------:R-:W-:-:S04]  /*0730*/  SHF.R.U32.HI R4, RZ, 0x1f, R3 ;  /* 0x0000001fff047819 */ /* 0x000fc80000011603 */
[----:B------:R-:W-:-:S05]  /*0740*/  LEA.HI.SX32 R3, R3, R4, 0x1c ;  /* 0x0000000403037211 */ /* 0x000fca00078fe2ff */
[----:B------:R-:W-:-:S07]  /*0750*/  IMAD R32, R3, -0x65, R32 ;  /* 0xffffff9b03207824 */ /* 0x000fce00078e0220 */
.L_x_0:
[----:B------:R-:W0:Y:S01]  /*0760*/  LDCU UR4, c[0x0][0x39c] ;  /* 0x00007380ff0477ac */ /* 0x000e220008000800 */
[----:B------:R-:W-:Y:S01]  /*0770*/  BSSY.RECONVERGENT B6, `(.L_x_10) ;  /* 0x000002c000067945 */ /* 0x000fe20003800200 */
[----:B------:R-:W1:Y:S01]  /*0780*/  LDCU UR5, c[0x0][0x3a0] ;  /* 0x00007400ff0577ac */ /* 0x000e620008000800 */
[----:B------:R-:W2:Y:S01]  /*0790*/  LDCU UR40, c[0x0][0x398] ;  /* 0x00007300ff2877ac */ /* 0x000ea20008000800 */
[----:B------:R-:W3:Y:S01]  /*07a0*/  LDCU.64 UR38, c[0x0][0x390] ;  /* 0x00007200ff2677ac */ /* 0x000ee20008000a00 */
[----:B0-----:R-:W-:Y:S02]  /*07b0*/  ISETP.NE.AND P0, PT, R32, UR4, PT ;  /* 0x0000000420007c0c */ /* 0x001fe4000bf05270 */
[----:B-1----:R-:W-:-:S11]  /*07c0*/  IADD3 R22, PT, PT, -R0, UR5, RZ ;  /* 0x0000000500167c10 */ /* 0x002fd6000fffe1ff */
[----:B--23--:R-:W-:Y:S05]  /*07d0*/  @P0 BRA `(.L_x_11) ;  /* 0x0000000000940947 */ /* 0x00cfea0003800000 */
[----:B------:R-:W-:-:S13]  /*07e0*/  ISETP.NE.AND P0, PT, R0, RZ, PT ;  /* 0x000000ff0000720c */ /* 0x000fda0003f05270 */
[----:B------:R-:W-:Y:S05]  /*07f0*/  @!P0 BRA `(.L_x_12) ;  /* 0x0000000000648947 */ /* 0x000fea0003800000 */
[----:B------:R-:W-:-:S07]  /*0800*/  IMAD.MOV.U32 R3, RZ, RZ, RZ ;  /* 0x000000ffff037224 */ /* 0x000fce00078e00ff */
.L_x_15:
[----:B------:R-:W-:-:S05]  /*0810*/  IADD3 R6, P0, PT, R3, R36, RZ ;  /* 0x0000002403067210 */ /* 0x000fca0007f1e0ff */
[----:B------:R-:W-:-:S05]  /*0820*/  IMAD.X R7, RZ, RZ, R34, P0 ;  /* 0x000000ffff077224 */ /* 0x000fca00000e0622 */
[----:B------:R-:W2:Y:S01]  /*0830*/  LDG.E.U8 R8, desc[UR36][R6.64] ;  /* 0x0000002406087981 */ /* 0x000ea2000c1e1100 */
[----:B------:R-:W-:Y:S01]  /*0840*/  IADD3 R4, P1, PT, R3, UR38, RZ ;  /* 0x0000002603047c10 */ /* 0x000fe2000ff3e0ff */
[----:B------:R-:W-:Y:S01]  /*0850*/  BSSY.RECONVERGENT B0, `(.L_x_13) ;  /* 0x000000c000007945 */ /* 0x000fe20003800200 */
[----:B------:R-:W-:-:S03]  /*0860*/  PRMT R0, RZ, 0x7610, R0 ;  /* 0x00007610ff007816 */ /* 0x000fc60000000000 */
[----:B------:R-:W-:Y:S01]  /*0870*/  IMAD.X R5, RZ, RZ, UR39, P1 ;  /* 0x00000027ff057e24 */ /* 0x000fe200088e06ff */
[----:B--2---:R-:W-:-:S13]  /*0880*/  ISETP.NE.AND P0, PT, R8, RZ, PT ;  /* 0x000000ff0800720c */ /* 0x004fda0003f05270 */
[----:B------:R-:W-:Y:S05]  /*0890*/  @!P0 BRA `(.L_x_14) ;  /* 0x00000000001c8947 */ /* 0x000fea0003800000 */
[----:B------:R-:W-:-:S05]  /*08a0*/  VIADD R0, R8, 0xffffffbf ;  /* 0xffffffbf08007836 */ /* 0x000fca0000000000 */
[----:B------:R-:W-:-:S04]  /*08b0*/  LOP3.LUT R0, R0, 0xff, RZ, 0xc0, !PT ;  /* 0x000000ff00007812 */ /* 0x000fc800078ec0ff */
[----:B------:R-:W-:Y:S02]  /*08c0*/  ISETP.GT.U32.AND P0, PT, R0, 0x19, PT ;  /* 0x000000190000780c */ /* 0x000fe40003f04070 */
[----:B------:R-:W-:-:S11]  /*08d0*/  PRMT R0, R8, 0x7610, R0 ;  /* 0x0000761008007816 */ /* 0x000fd60000000000 */
[----:B------:R-:W-:-:S05]  /*08e0*/  @!P0 VIADD R9, R8, 0x20 ;  /* 0x0000002008098836 */ /* 0x000fca0000000000 */
[----:B------:R0:W-:Y:S01]  /*08f0*/  @!P0 STG.E.U8 desc[UR36][R6.64], R9 ;  /* 0x0000000906008986 */ /* 0x0001e2000c101124 */
[----:B------:R-:W-:-:S07]  /*0900*/  @!P0 PRMT R0, R9, 0x7610, R0 ;  /* 0x0000761009008816 */ /* 0x000fce0000000000 */
.L_x_14:
[----:B------:R-:W-:Y:S05]  /*0910*/  BSYNC.RECONVERGENT B0 ;  /* 0x0000000000007941 */ /* 0x000fea0003800200 */
.L_x_13:
[----:B------:R-:W2:Y:S01]  /*0920*/  LDG.E.U8 R4, desc[UR36][R4.64] ;  /* 0x0000002404047981 */ /* 0x000ea2000c1e1100 */
[----:B0-----:R-:W-:-:S04]  /*0930*/  LOP3.LUT R7, R0, 0xff, RZ, 0xc0, !PT ;  /* 0x000000ff00077812 */ /* 0x001fc800078ec0ff */
[----:B--2---:R-:W-:-:S13]  /*0940*/  ISETP.NE.AND P0, PT, R7, R4, PT ;  /* 0x000000040700720c */ /* 0x004fda0003f05270 */
[----:B------:R-:W-:Y:S05]  /*0950*/  @P0 BRA `(.L_x_11) ;  /* 0x0000000000340947 */ /* 0x000fea0003800000 */
[----:B------:R-:W-:-:S05]  /*0960*/  VIADD R3, R3, 0x1 ;  /* 0x0000000103037836 */ /* 0x000fca0000000000 */
[----:B------:R-:W-:-:S13]  /*0970*/  ISETP.NE.AND P0, PT, R3, UR40, PT ;  /* 0x0000002803007c0c */ /* 0x000fda000bf05270 */
[----:B------:R-:W-:Y:S05]  /*0980*/  @P0 BRA `(.L_x_15) ;  /* 0xfffffffc00a00947 */ /* 0x000fea000383ffff */
.L_x_12:
[----:B------:R-:W-:Y:S01]  /*0990*/  MOV R0, 0x0 ;  /* 0x0000000000007802 */ /* 0x000fe20000000f00 */
[----:B------:R0:W-:Y:S01]  /*09a0*/  STL [R1], R18 ;  /* 0x0000001201007387 */ /* 0x0001e20000100800 */
[----:B------:R-:W1:Y:S01]  /*09b0*/  LDCU.64 UR4, c[0x4][0x8] ;  /* 0x01000100ff0477ac */ /* 0x000e620008000a00 */
[----:B------:R-:W-:Y:S01]  /*09c0*/  IMAD.MOV.U32 R6, RZ, RZ, R16 ;  /* 0x000000ffff067224 */ /* 0x000fe200078e0010 */
[----:B------:R0:W2:Y:S01]  /*09d0*/  LDC.64 R8, c[0x4][R0] ;  /* 0x0100000000087b82 */ /* 0x0000a20000000a00 */
[----:B------:R-:W-:Y:S02]  /*09e0*/  IMAD.MOV.U32 R7, RZ, RZ, R2 ;  /* 0x000000ffff077224 */ /* 0x000fe400078e0002 */
[----:B-1----:R-:W-:Y:S02]  /*09f0*/  IMAD.U32 R4, RZ, RZ, UR4 ;  /* 0x00000004ff047e24 */ /* 0x002fe4000f8e00ff */
[----:B0-----:R-:W-:-:S07]  /*0a00*/  IMAD.U32 R5, RZ, RZ, UR5 ;  /* 0x00000005ff057e24 */ /* 0x001fce000f8e00ff */
[----:B------:R-:W-:-:S07]  /*0a10*/  LEPC R20, `(.L_x_11) ;  /* 0x000000001014794e */ /* 0x000fce0000000000 */
[----:B--2---:R-:W-:Y:S05]  /*0a20*/  CALL.ABS.NOINC R8 ;  /* 0x0000000008007343 */ /* 0x004fea0003c00000 */
.L_x_11:
[----:B------:R-:W-:Y:S05]  /*0a30*/  BSYNC.RECONVERGENT B6 ;  /* 0x0000000000067941 */ /* 0x000fea0003800200 */
.L_x_10:
[----:B------:R-:W0:Y:S01]  /*0a40*/  LDC R27, c[0x0][0x3a0] ;  /* 0x0000e800ff1b7b82 */ /* 0x000e220000000800 */
[----:B------:R-:W-:-:S07]  /*0a50*/  ISETP.GE.AND P0, PT, R22, 0x1, PT ;  /* 0x000000011600780c */ /* 0x000fce0003f06270 */
[----:B------:R-:W0:Y:S02]  /*0a60*/  LDC R24, c[0x0][0x398] ;  /* 0x0000e600ff187b82 */ /* 0x000e240000000800 */
[----:B0-----:R-:W-:-:S13]  /*0a70*/  ISETP.LE.OR P0, PT, R27, R24, !P0 ;  /* 0x000000181b00720c */ /* 0x001fda0004703670 */
[----:B------:R-:W-:Y:S05]  /*0a80*/  @P0 EXIT ;  /* 0x000000000000094d */ /* 0x000fea0003800000 */
[----:B------:R-:W-:-:S05]  /*0a90*/  VIADD R31, R24, 0xffffffff ;  /* 0xffffffff181f7836 */ /* 0x000fca0000000000 */
[----:B------:R-:W-:-:S13]  /*0aa0*/  ISETP.GE.AND P0, PT, R31, 0x2, PT ;  /* 0x000000021f00780c */ /* 0x000fda0003f06270 */
[----:B------:R-:W-:Y:S05]  /*0ab0*/  @!P0 BRA `(.L_x_16) ;  /* 0x0000000800a88947 */ /* 0x000fea0003800000 */
[----:B------:R-:W-:Y:S02]  /*0ac0*/  IMAD.MOV.U32 R0, RZ, RZ, 0x42ca0000 ;  /* 0x42ca0000ff007424 */ /* 0x000fe400078e00ff */
[----:B------:R-:W-:Y:S02]  /*0ad0*/  IMAD.MOV.U32 R19, RZ, RZ, 0x40000000 ;  /* 0x40000000ff137424 */ /* 0x000fe400078e00ff */
[----:B------:R-:W-:Y:S02]  /*0ae0*/  IMAD.MOV.U32 R3, RZ, RZ, 0x40a00000 ;  /* 0x40a00000ff037424 */ /* 0x000fe400078e00ff */
[----:B------:R-:W-:Y:S01]  /*0af0*/  FFMA R19, -R0, R19, 256 ;  /* 0x4380000000137423 */ /* 0x000fe20000000113 */
[----:B------:R-:W-:Y:S02]  /*0b00*/  VIADD R27, R24, 0xfffffffe ;  /* 0xfffffffe181b7836 */ /* 0x000fe40000000000 */
[----:B------:R-:W-:Y:S02]  /*0b10*/  VIADD R25, R22, 0x1 ;  /* 0x0000000116197836 */ /* 0x000fe40000000000 */
[----:B------:R-:W-:Y:S01]  /*0b20*/  FFMA R0, R0, -3, R19 ;  /* 0xc040000000007823 */ /* 0x000fe20000000013 */
[C---:B------:R-:W-:Y:S01]  /*0b30*/  ISETP.GE.U32.AND P3, PT, R19.reuse, 0x42ca0000, PT ;  /* 0x42ca00001300780c */ /* 0x040fe20003f66070 */
[C---:B------:R-:W-:Y:S01]  /*0b40*/  VIADD R4, R19.reuse, 0x7fffffff ;  /* 0x7fffffff13047836 */ /* 0x040fe20000000000 */
[C---:B------:R-:W-:Y:S01]  /*0b50*/  FSETP.GE.AND P0, PT, R19.reuse, 202, PT ;  /* 0x434a00001300780b */ /* 0x040fe20003f06000 */
[----:B------:R-:W-:Y:S01]  /*0b60*/  VIADD R24, R24, 0xfffffffd ;  /* 0xfffffffd18187836 */ /* 0x000fe20000000000 */
[----:B------:R-:W-:Y:S01]  /*0b70*/  FSETP.GE.AND P1, PT, R0, RZ, PT ;  /* 0x000000ff0000720b */ /* 0x000fe20003f26000 */
[----:B------:R-:W-:Y:S01]  /*0b80*/  IMAD.MOV.U32 R23, RZ, RZ, 0x1 ;  /* 0x00000001ff177424 */ /* 0x000fe200078e00ff */
[----:B------:R-:W-:-:S02]  /*0b90*/  FSET.BF.GEU.AND R26, R19, -101, PT ;  /* 0xc2ca0000131a780a */ /* 0x000fc4000380e000 */
[----:B------:R-:W-:Y:S02]  /*0ba0*/  FSEL R3, R3, 4, P1 ;  /* 0x4080000003037808 */ /* 0x000fe40000800000 */
[----:B------:R-:W-:Y:S02]  /*0bb0*/  P2R R0, PR, RZ, 0x8 ;  /* 0x00000008ff007803 */ /* 0x000fe40000000000 */
[----:B------:R-:W-:Y:S02]  /*0bc0*/  LOP3.LUT R30, R27, 0x3, RZ, 0xc0, !PT ;  /* 0x000000031b1e7812 */ /* 0x000fe400078ec0ff */
[----:B------:R-:W-:Y:S02]  /*0bd0*/  ISETP.GE.U32.AND P2, PT, R4, -0x3d360001, PT ;  /* 0xc2c9ffff0400780c */ /* 0x000fe40003f46070 */
[----:B------:R-:W-:Y:S02]  /*0be0*/  FSEL R0, R26, 2, P3 ;  /* 0x400000001a007808 */ /* 0x000fe40001800000 */
[----:B------:R-:W-:-:S02]  /*0bf0*/  FSEL R5, R3, 3, P0 ;  /* 0x4040000003057808 */ /* 0x000fc40000000000 */
[----:B------:R-:W-:Y:S02]  /*0c00*/  ISETP.NE.AND P3, PT, R30, 0x2, PT ;  /* 0x000000021e00780c */ /* 0x000fe40003f65270 */
[C---:B------:R-:W-:Y:S02]  /*0c10*/  FSEL R28, R0.reuse, 3, !P2 ;  /* 0x40400000001c7808 */ /* 0x040fe40005000000 */
[----:B------:R-:W-:Y:S02]  /*0c20*/  FSEL R29, R0, R5, !P2 ;  /* 0x00000005001d7208 */ /* 0x000fe40005000000 */
[----:B------:R-:W-:Y:S02]  /*0c30*/  LOP3.LUT R27, R27, 0xfffffffc, RZ, 0xc0, !PT ;  /* 0xfffffffc1b1b7812 */ /* 0x000fe400078ec0ff */
[----:B------:R-:W-:Y:S02]  /*0c40*/  FSEL R28, R29, R28, !P3 ;  /* 0x0000001c1d1c7208 */ /* 0x000fe40005800000 */
[----:B------:R-:W-:Y:S01]  /*0c50*/  ISETP.GT.U32.AND P1, PT, R19, -0x80000000, PT ;  /* 0x800000001300780c */ /* 0x000fe20003f24070 */
[----:B------:R-:W-:Y:S01]  /*0c60*/  IMAD.MOV R22, RZ, RZ, -R27 ;  /* 0x000000ffff167224 */ /* 0x000fe200078e0a1b */
[----:B------:R-:W-:-:S02]  /*0c70*/  FSEL R3, R28, R3, !P0 ;  /* 0x000000031c037208 */ /* 0x000fc40004000000 */
[----:B------:R-:W-:Y:S02]  /*0c80*/  FSEL R26, R26, R5, P1 ;  /* 0x000000051a1a7208 */ /* 0x000fe40000800000 */
[----:B------:R-:W-:-:S07]  /*0c90*/  @P3 FSEL R28, R28, R3, !P2 ;  /* 0x000000031c1c3208 */ /* 0x000fce0005000000 */
.L_x_29:
[----:B------:R-:W-:-:S04]  /*0ca0*/  IADD3 R6, P0, PT, R23, R36, RZ ;  /* 0x0000002417067210 */ /* 0x000fc80007f1e0ff */
[----:B------:R-:W-:Y:S02]  /*0cb0*/  LEA.HI.X.SX32 R7, R23, R34, 0x1, P0 ;  /* 0x0000002217077211 */ /* 0x000fe400000f0eff */
[----:B------:R-:W-:-:S03]  /*0cc0*/  IADD3 R4, P0, PT, R31, R6, RZ ;  /* 0x000000061f047210 */ /* 0x000fc60007f1e0ff */
[----:B------:R0:W5:Y:S02]  /*0cd0*/  LDG.E.U8 R6, desc[UR36][R6.64+-0x1] ;  /* 0xffffff2406067981 */ /* 0x000164000c1e1100 */
[----:B------:R-:W-:-:S05]  /*0ce0*/  IMAD.X R5, RZ, RZ, R7, P0 ;  /* 0x000000ffff057224 */ /* 0x000fca00000e0607 */
[----:B------:R0:W5:Y:S01]  /*0cf0*/  LDG.E.U8 R4, desc[UR36][R4.64] ;  /* 0x0000002404047981 */ /* 0x000162000c1e1100 */
[----:B------:R-:W-:-:S13]  /*0d00*/  ISETP.GE.U32.AND P0, PT, R24, 0x3, PT ;  /* 0x000000031800780c */ /* 0x000fda0003f06070 */
[----:B0-----:R-:W-:Y:S05]  /*0d10*/  @!P0 BRA `(.L_x_17) ;  /* 0x0000000000708947 */ /* 0x001fea0003800000 */
[----:B------:R-:W-:Y:S01]  /*0d20*/  IMAD.MOV R0, RZ, RZ, -R27 ;  /* 0x000000ffff007224 */ /* 0x000fe200078e0a1b */
[----:B------:R-:W-:Y:S04]  /*0d30*/  BSSY.RECONVERGENT B0, `(.L_x_17) ;  /* 0x000001a000007945 */ /* 0x000fe80003800200 */
[----:B------:R-:W-:Y:S01]  /*0d40*/  ISETP.GE.AND P0, PT, R0, RZ, PT ;  /* 0x000000ff0000720c */ /* 0x000fe20003f06270 */
[----:B------:R-:W-:-:S12]  /*0d50*/  IMAD.MOV.U32 R0, RZ, RZ, R22 ;  /* 0x000000ffff007224 */ /* 0x000fd800078e0016 */
[----:B------:R-:W-:Y:S05]  /*0d60*/  @P0 BRA `(.L_x_18) ;  /* 0x0000000000500947 */ /* 0x000fea0003800000 */
[----:B------:R-:W-:Y:S01]  /*0d70*/  IMAD.MOV R3, RZ, RZ, -R0 ;  /* 0x000000ffff037224 */ /* 0x000fe200078e0a00 */
[----:B------:R-:W-:-:S04]  /*0d80*/  PLOP3.LUT P0, PT, PT, PT, PT, 0x80, 0x8 ;  /* 0x000000000008781c */ /* 0x000fc80003f0f070 */
[----:B------:R-:W-:-:S13]  /*0d90*/  ISETP.GT.AND P1, PT, R3, 0xc, PT ;  /* 0x0000000c0300780c */ /* 0x000fda0003f24270 */
[----:B------:R-:W-:Y:S05]  /*0da0*/  @!P1 BRA `(.L_x_19) ;  /* 0x0000000000209947 */ /* 0x000fea0003800000 */
[----:B------:R-:W-:Y:S01]  /*0db0*/  ISETP.GE.U32.AND P2, PT, R19, 0x42ca0000, PT ;  /* 0x42ca00001300780c */ /* 0x000fe20003f46070 */
[----:B------:R-:W-:Y:S01]  /*0dc0*/  BSSY.RECONVERGENT B1, `(.L_x_19) ;  /* 0x0000006000017945 */ /* 0x000fe20003800200 */
[----:B------:R-:W-:Y:S02]  /*0dd0*/  PLOP3.LUT P0, PT, PT, PT, PT, 0x8, 0x80 ;  /* 0x000000000080781c */ /* 0x000fe40003f0e170 */
[----:B------:R-:W-:-:S11]  /*0de0*/  FSEL R17, R26, 2, P2 ;  /* 0x400000001a117808 */ /* 0x000fd60001000000 */
.L_x_20:
[----:B------:R-:W-:-:S05]  /*0df0*/  VIADD R0, R0, 0x10 ;  /* 0x0000001000007836 */ /* 0x000fca0000000000 */
[----:B------:R-:W-:-:S13]  /*0e00*/  ISETP.GE.AND P1, PT, R0, -0xc, PT ;  /* 0xfffffff40000780c */ /* 0x000fda0003f26270 */
[----:B------:R-:W-:Y:S05]  /*0e10*/  @!P1 BRA `(.L_x_20) ;  /* 0xfffffffc00f49947 */ /* 0x000fea000383ffff */
[----:B------:R-:W-:Y:S05]  /*0e20*/  BSYNC.RECONVERGENT B1 ;  /* 0x0000000000017941 */ /* 0x000fea0003800200 */
.L_x_19:
[----:B------:R-:W-:Y:S01]  /*0e30*/  IMAD.MOV R3, RZ, RZ, -R0 ;  /* 0x000000ffff037224 */ /* 0x000fe200078e0a00 */
[----:B------:R-:W-:-:S04]  /*0e40*/  ISETP.GE.U32.AND P2, PT, R19, 0x42ca0000, PT ;  /* 0x42ca00001300780c */ /* 0x000fc80003f46070 */
[----:B------:R-:W-:-:S13]  /*0e50*/  ISETP.GT.AND P1, PT, R3, 0x4, PT ;  /* 0x000000040300780c */ /* 0x000fda0003f24270 */
[----:B------:R-:W-:Y:S01]  /*0e60*/  @P1 VIADD R0, R0, 0x8 ;  /* 0x0000000800001836 */ /* 0x000fe20000000000 */
[----:B------:R-:W-:Y:S02]  /*0e70*/  @P1 PLOP3.LUT P0, PT, PT, PT, PT, 0x8, 0x80 ;  /* 0x000000000080181c */ /* 0x000fe40003f0e170 */
[----:B------:R-:W-:Y:S02]  /*0e80*/  @P1 FSEL R17, R26, 2, P2 ;  /* 0x400000001a111808 */ /* 0x000fe40001000000 */
[----:B------:R-:W-:-:S13]  /*0e90*/  ISETP.NE.OR P0, PT, R0, RZ, P0 ;  /* 0x000000ff0000720c */ /* 0x000fda0000705670 */
[----:B------:R-:W-:Y:S05]  /*0ea0*/  @!P0 BRA `(.L_x_21) ;  /* 0x0000000000088947 */ /* 0x000fea0003800000 */
.L_x_18:
[----:B------:R-:W-:-:S04]  /*0eb0*/  ISETP.GE.U32.AND P0, PT, R19, 0x42ca0000, PT ;  /* 0x42ca00001300780c */ /* 0x000fc80003f06070 */
[----:B------:R-:W-:-:S09]  /*0ec0*/  FSEL R17, R26, 2, P0 ;  /* 0x400000001a117808 */ /* 0x000fd20000000000 */
.L_x_21:
[----:B------:R-:W-:Y:S05]  /*0ed0*/  BSYNC.RECONVERGENT B0 ;  /* 0x0000000000007941 */ /* 0x000fea0003800200 */
.L_x_17:
[----:B------:R-:W-:Y:S01]  /*0ee0*/  ISETP.NE.AND P0, PT, R30, RZ, PT ;  /* 0x000000ff1e00720c */ /* 0x000fe20003f05270 */
[----:B------:R-:W-:-:S12]  /*0ef0*/  IMAD.MOV.U32 R0, RZ, RZ, 0x42ca0000 ;  /* 0x42ca0000ff007424 */ /* 0x000fd800078e00ff */
[----:B------:R-:W-:Y:S05]  /*0f00*/  @!P0 BRA `(.L_x_22) ;  /* 0x00000000000c8947 */ /* 0x000fea0003800000 */
[----:B------:R-:W-:Y:S01]  /*0f10*/  ISETP.NE.AND P0, PT, R30, 0x1, PT ;  /* 0x000000011e00780c */ /* 0x000fe20003f05270 */
[----:B------:R-:W-:-:S12]  /*0f20*/  IMAD.MOV.U32 R17, RZ, RZ, R28 ;  /* 0x000000ffff117224 */ /* 0x000fd800078e001c */
[----:B------:R-:W-:-:S07]  /*0f30*/  @!P0 IMAD.MOV.U32 R17, RZ, RZ, R29 ;  /* 0x000000ffff118224 */ /* 0x000fce00078e001d */
.L_x_22:
[----:B------:R-:W-:Y:S01]  /*0f40*/  FFMA R0, R17, -R0, 256 ;  /* 0x4380000011007423 */ /* 0x000fe20000000800 */
[----:B-----5:R-:W-:Y:S01]  /*0f50*/  VIADD R3, R6, 0xffffffbf ;  /* 0xffffffbf06037836 */ /* 0x020fe20000000000 */
[----:B------:R-:W0:Y:S01]  /*0f60*/  LDCU UR4, c[0x0][0x39c] ;  /* 0x00007380ff0477ac */ /* 0x000e220008000800 */
[----:B------:R-:W-:Y:S02]  /*0f70*/  BSSY.RECONVERGENT B6, `(.L_x_23) ;  /* 0x000005a000067945 */ /* 0x000fe40003800200 */
[CC--:B------:R-:W-:Y:S02]  /*0f80*/  FSETP.NAN.AND P0, PT, |R0|.reuse, |R0|.reuse, PT ;  /* 0x400000000000720b */ /* 0x0c0fe40003f08200 */
[----:B------:R-:W-:Y:S02]  /*0f90*/  LOP3.LUT R3, R3, 0xff, RZ, 0xc0, !PT ;  /* 0x000000ff03037812 */ /* 0x000fe400078ec0ff */
[----:B------:R-:W-:Y:S02]  /*0fa0*/  FSEL R0, R0, |R0|, P0 ;  /* 0x4000000000007208 */ /* 0x000fe40000000000 */
[----:B------:R-:W-:-:S04]  /*0fb0*/  ISETP.GE.U32.AND P0, PT, R3, 0x1a, PT ;  /* 0x0000001a0300780c */ /* 0x000fc80003f06070 */
[----:B------:R-:W1:Y:S09]  /*0fc0*/  F2I.TRUNC.NTZ R0, R0 ;  /* 0x0000000000007305 */ /* 0x000e72000020f100 */
[----:B------:R-:W-:-:S05]  /*0fd0*/  @!P0 VIADD R6, R6, 0x20 ;  /* 0x0000002006068836 */ /* 0x000fca0000000000 */
[----:B------:R-:W-:Y:S02]  /*0fe0*/  PRMT R5, R6, 0x8880, RZ ;  /* 0x0000888006057816 */ /* 0x000fe400000000ff */
[----:B-1----:R-:W-:-:S06]  /*0ff0*/  I2FP.F32.S32 R3, R0 ;  /* 0x0000000000037245 */ /* 0x002fcc0000201400 */
[----:B------:R-:W1:Y:S02]  /*1000*/  F2I.TRUNC.NTZ R3, R3 ;  /* 0x0000000300037305 */ /* 0x000e64000020f100 */
[----:B-1----:R-:W-:-:S04]  /*1010*/  IMAD.MOV R6, RZ, RZ, -R3 ;  /* 0x000000ffff067224 */ /* 0x002fc800078e0a03 */
[----:B------:R-:W-:-:S04]  /*1020*/  IMAD R5, R5, R6, R32 ;  /* 0x0000000605057224 */ /* 0x000fc800078e0220 */
[----:B------:R-:W-:-:S05]  /*1030*/  IMAD.HI R0, R5, 0x288df0cb, RZ ;  /* 0x288df0cb05007827 */ /* 0x000fca00078e02ff */
[----:B------:R-:W-:-:S04]  /*1040*/  SHF.R.U32.HI R7, RZ, 0x1f, R0 ;  /* 0x0000001fff077819 */ /* 0x000fc80000011600 */
[----:B------:R-:W-:-:S05]  /*1050*/  LEA.HI R0, R0, R7, RZ, 0x1c ;  /* 0x0000000700007211 */ /* 0x000fca00078fe0ff */
[----:B------:R-:W-:Y:S02]  /*1060*/  IMAD R0, R0, -0x65, R5 ;  /* 0xffffff9b00007824 */ /* 0x000fe400078e0205 */
[----:B------:R-:W-:Y:S02]  /*1070*/  VIADD R5, R4, 0xffffffbf ;  /* 0xffffffbf04057836 */ /* 0x000fe40000000000 */
[----:B------:R-:W-:-:S03]  /*1080*/  IMAD.SHL.U32 R0, R0, 0x100, RZ ;  /* 0x0000010000007824 */ /* 0x000fc600078e00ff */
[----:B------:R-:W-:Y:S02]  /*1090*/  LOP3.LUT R5, R5, 0xff, RZ, 0xc0, !PT ;  /* 0x000000ff05057812 */ /* 0x000fe400078ec0ff */
[----:B------:R-:W-:Y:S02]  /*10a0*/  PRMT R3, R0, 0x9910, RZ ;  /* 0x0000991000037816 */ /* 0x000fe400000000ff */
[----:B------:R-:W-:-:S03]  /*10b0*/  ISETP.GE.U32.AND P0, PT, R5, 0x1a, PT ;  /* 0x0000001a0500780c */ /* 0x000fc60003f06070 */
[----:B------:R-:W-:-:S05]  /*10c0*/  IMAD R6, R3, 0x1447, RZ ;  /* 0x0000144703067824 */ /* 0x000fca00078e02ff */
[----:B------:R-:W-:-:S04]  /*10d0*/  SHF.R.S32.HI R3, RZ, 0x10, R6 ;  /* 0x00000010ff037819 */ /* 0x000fc80000011406 */
[----:B------:R-:W-:Y:S01]  /*10e0*/  LOP3.LUT R3, R3, 0xffff, RZ, 0xc0, !PT ;  /* 0x0000ffff03037812 */ /* 0x000fe200078ec0ff */
[----:B------:R-:W-:-:S03]  /*10f0*/  @!P0 VIADD R4, R4, 0x20 ;  /* 0x0000002004048836 */ /* 0x000fc60000000000 */
[----:B------:R-:W-:Y:S02]  /*1100*/  SHF.R.U32.HI R3, RZ, 0xf, R3 ;  /* 0x0000000fff037819 */ /* 0x000fe40000011603 */
[----:B------:R-:W-:Y:S02]  /*1110*/  PRMT R5, R4, 0x8880, RZ ;  /* 0x0000888004057816 */ /* 0x000fe400000000ff */
[----:B------:R-:W-:-:S04]  /*1120*/  LEA.HI.SX32 R3, R6, R3, 0xd ;  /* 0x0000000306037211 */ /* 0x000fc800078f6aff */
[----:B------:R-:W-:-:S05]  /*1130*/  PRMT R3, R3, 0x9910, RZ ;  /* 0x0000991003037816 */ /* 0x000fca00000000ff */
[----:B------:R-:W-:-:S04]  /*1140*/  IMAD R3, R3, 0x65, RZ ;  /* 0x0000006503037824 */ /* 0x000fc800078e02ff */
[----:B------:R-:W-:Y:S01]  /*1150*/  IMAD.MOV R4, RZ, RZ, -R3 ;  /* 0x000000ffff047224 */ /* 0x000fe200078e0a03 */
[----:B------:R-:W-:-:S04]  /*1160*/  PRMT R3, R5, 0x7710, RZ ;  /* 0x0000771005037816 */ /* 0x000fc800000000ff */
[----:B------:R-:W-:-:S04]  /*1170*/  PRMT R4, R4, 0x7710, RZ ;  /* 0x0000771004047816 */ /* 0x000fc800000000ff */
[----:B------:R-:W-:-:S04]  /*1180*/  IADD3 R3, PT, PT, R3, R0, R4 ;  /* 0x0000000003037210 */ /* 0x000fc80007ffe004 */
[----:B------:R-:W-:-:S05]  /*1190*/  PRMT R0, R3, 0x9910, RZ ;  /* 0x0000991003007816 */ /* 0x000fca00000000ff */
[----:B------:R-:W-:-:S05]  /*11a0*/  IMAD R5, R0, 0x1447, RZ ;  /* 0x0000144700057824 */ /* 0x000fca00078e02ff */
[----:B------:R-:W-:-:S04]  /*11b0*/  SHF.R.S32.HI R0, RZ, 0x10, R5 ;  /* 0x00000010ff007819 */ /* 0x000fc80000011405 */
[----:B------:R-:W-:-:S04]  /*11c0*/  LOP3.LUT R0, R0, 0xffff, RZ, 0xc0, !PT ;  /* 0x0000ffff00007812 */ /* 0x000fc800078ec0ff */
[----:B------:R-:W-:-:S04]  /*11d0*/  SHF.R.U32.HI R0, RZ, 0xf, R0 ;  /* 0x0000000fff007819 */ /* 0x000fc80000011600 */
[----:B------:R-:W-:-:S04]  /*11e0*/  LEA.HI.SX32 R0, R5, R0, 0xd ;  /* 0x0000000005007211 */ /* 0x000fc800078f6aff */
[----:B------:R-:W-:-:S05]  /*11f0*/  PRMT R0, R0, 0x9910, RZ ;  /* 0x0000991000007816 */ /* 0x000fca00000000ff */
[----:B------:R-:W-:-:S04]  /*1200*/  IMAD R0, R0, 0x65, RZ ;  /* 0x0000006500007824 */ /* 0x000fc800078e02ff */
[----:B------:R-:W-:-:S05]  /*1210*/  IMAD.MOV R0, RZ, RZ, -R0 ;  /* 0x000000ffff007224 */ /* 0x000fca00078e0a00 */
[----:B------:R-:W-:-:S05]  /*1220*/  PRMT R0, R0, 0x7710, RZ ;  /* 0x0000771000007816 */ /* 0x000fca00000000ff */
[----:B------:R-:W-:-:S05]  /*1230*/  IMAD.IADD R3, R3, 0x1, R0 ;  /* 0x0000000103037824 */ /* 0x000fca00078e0200 */
[----:B------:R-:W-:-:S04]  /*1240*/  PRMT R32, R3, 0x9910, RZ ;  /* 0x0000991003207816 */ /* 0x000fc800000000ff */
[----:B0-----:R-:W-:-:S13]  /*1250*/  ISETP.NE.AND P0, PT, R32, UR4, PT ;  /* 0x0000000420007c0c */ /* 0x001fda000bf05270 */
[----:B------:R-:W-:Y:S05]  /*1260*/  @P0 BRA `(.L_x_24) ;  /* 0x0000000000a80947 */ /* 0x000fea0003800000 */
[----:B------:R-:W0:Y:S02]  /*1270*/  LDCU UR4, c[0x0][0x398] ;  /* 0x00007300ff0477ac */ /* 0x000e240008000800 */
[----:B0-----:R-:W-:-:S09]  /*1280*/  UISETP.NE.AND UP0, UPT, UR4, URZ, UPT ;  /* 0x000000ff0400728c */ /* 0x001fd2000bf05270 */
[----:B------:R-:W-:Y:S05]  /*1290*/  BRA.U !UP0, `(.L_x_25) ;  /* 0x0000000108707547 */ /* 0x000fea000b800000 */
[----:B------:R-:W-:-:S07]  /*12a0*/  IMAD.MOV.U32 R0, RZ, RZ, RZ ;  /* 0x000000ffff007224 */ /* 0x000fce00078e00ff */
.L_x_28:
[----:B------:R-:W-:-:S05]  /*12b0*/  IMAD.IADD R5, R0, 0x1, R23 ;  /* 0x0000000100057824 */ /* 0x000fca00078e0217 */
[----:B------:R-:W-:-:S05]  /*12c0*/  IADD3 R4, P0, PT, R5, R36, RZ ;  /* 0x0000002405047210 */ /* 0x000fca0007f1e0ff */
[----:B------:R-:W-:-:S05]  /*12d0*/  IMAD.X R5, RZ, RZ, R34, P0 ;  /* 0x000000ffff057224 */ /* 0x000fca00000e0622 */
[----:B------:R-:W2:Y:S01]  /*12e0*/  LDG.E.U8 R6, desc[UR36][R4.64] ;  /* 0x0000002404067981 */ /* 0x000ea2000c1e1100 */
[----:B------:R-:W-:Y:S01]  /*12f0*/  BSSY.RECONVERGENT B0, `(.L_x_26) ;  /* 0x000000b000007945 */ /* 0x000fe20003800200 */
[----:B------:R-:W-:Y:S02]  /*1300*/  PRMT R3, RZ, 0x7610, R3 ;  /* 0x00007610ff037816 */ /* 0x000fe40000000003 */
        /* <DEDUP_REMOVED lines=9> */
.L_x_27:
[----:B------:R-:W-:Y:S05]  /*13a0*/  BSYNC.RECONVERGENT B0 ;  /* 0x0000000000007941 */ /* 0x000fea0003800200 */
.L_x_26:
[----:B------:R-:W0:Y:S02]  /*13b0*/  LDCU.64 UR4, c[0x0][0x390] ;  /* 0x00007200ff0477ac */ /* 0x000e240008000a00 */
[----:B0-----:R-:W-:-:S05]  /*13c0*/  IADD3 R4, P0, PT, R0, UR4, RZ ;  /* 0x0000000400047c10 */ /* 0x001fca000ff1e0ff */
[----:B------:R-:W-:-:S05]  /*13d0*/  IMAD.X R5, RZ, RZ, UR5, P0 ;  /* 0x00000005ff057e24 */ /* 0x000fca00080e06ff */
[----:B------:R-:W2:Y:S01]  /*13e0*/  LDG.E.U8 R4, desc[UR36][R4.64] ;  /* 0x0000002404047981 */ /* 0x000ea2000c1e1100 */
[----:B------:R-:W-:-:S04]  /*13f0*/  LOP3.LUT R3, R3, 0xff, RZ, 0xc0, !PT ;  /* 0x000000ff03037812 */ /* 0x000fc800078ec0ff */
[----:B--2---:R-:W-:-:S13]  /*1400*/  ISETP.NE.AND P0, PT, R3, R4, PT ;  /* 0x000000040300720c */ /* 0x004fda0003f05270 */
[----:B------:R-:W-:Y:S05]  /*1410*/  @P0 BRA `(.L_x_24) ;  /* 0x00000000003c0947 */ /* 0x000fea0003800000 */
[----:B------:R-:W0:Y:S01]  /*1420*/  LDCU UR4, c[0x0][0x398] ;  /* 0x00007300ff0477ac */ /* 0x000e220008000800 */
[----:B------:R-:W-:-:S05]  /*1430*/  VIADD R0, R0, 0x1 ;  /* 0x0000000100007836 */ /* 0x000fca0000000000 */
[----:B0-----:R-:W-:-:S13]  /*1440*/  ISETP.NE.AND P0, PT, R0, UR4, PT ;  /* 0x0000000400007c0c */ /* 0x001fda000bf05270 */
[----:B------:R-:W-:Y:S05]  /*1450*/  @P0 BRA `(.L_x_28) ;  /* 0xfffffffc00940947 */ /* 0x000fea000383ffff */
.L_x_25:
[----:B------:R-:W-:Y:S01]  /*1460*/  MOV R8, 0x0 ;  /* 0x0000000000087802 */ /* 0x000fe20000000f00 */
[----:B------:R-:W-:Y:S01]  /*1470*/  IMAD.IADD R0, R18, 0x1, R23 ;  /* 0x0000000112007824 */ /* 0x000fe200078e0217 */
[----:B------:R-:W0:Y:S01]  /*1480*/  LDCU.64 UR4, c[0x4][0x8] ;  /* 0x01000100ff0477ac */ /* 0x000e220008000a00 */
[----:B------:R-:W-:Y:S02]  /*1490*/  IMAD.MOV.U32 R6, RZ, RZ, R16 ;  /* 0x000000ffff067224 */ /* 0x000fe400078e0010 */
[----:B------:R-:W-:Y:S01]  /*14a0*/  IMAD.MOV.U32 R7, RZ, RZ, R2 ;  /* 0x000000ffff077224 */ /* 0x000fe200078e0002 */
[----:B------:R1:W-:Y:S01]  /*14b0*/  STL [R1], R0 ;  /* 0x0000000001007387 */ /* 0x0003e20000100800 */
[----:B------:R-:W2:Y:S01]  /*14c0*/  LDC.64 R8, c[0x4][R8] ;  /* 0x0100000008087b82 */ /* 0x000ea20000000a00 */
[----:B0-----:R-:W-:Y:S02]  /*14d0*/  IMAD.U32 R4, RZ, RZ, UR4 ;  /* 0x00000004ff047e24 */ /* 0x001fe4000f8e00ff */
[----:B-1----:R-:W-:-:S07]  /*14e0*/  IMAD.U32 R5, RZ, RZ, UR5 ;  /* 0x00000005ff057e24 */ /* 0x002fce000f8e00ff */
[----:B------:R-:W-:-:S07]  /*14f0*/  LEPC R20, `(.L_x_24) ;  /* 0x000000001014794e */ /* 0x000fce0000000000 */
[----:B--2---:R-:W-:Y:S05]  /*1500*/  CALL.ABS.NOINC R8 ;  /* 0x0000000008007343 */ /* 0x004fea0003c00000 */
.L_x_24:
[----:B------:R-:W-:Y:S05]  /*1510*/  BSYNC.RECONVERGENT B6 ;  /* 0x0000000000067941 */ /* 0x000fea0003800200 */
.L_x_23:
[----:B------:R-:W-:-:S05]  /*1520*/  VIADD R23, R23, 0x1 ;  /* 0x0000000117177836 */ /* 0x000fca0000000000 */
[----:B------:R-:W-:-:S13]  /*1530*/  ISETP.NE.AND P0, PT, R23, R25, PT ;  /* 0x000000191700720c */ /* 0x000fda0003f05270 */
[----:B------:R-:W-:Y:S05]  /*1540*/  @!P0 EXIT ;  /* 0x000000000000894d */ /* 0x000fea0003800000 */
[----:B------:R-:W-:Y:S05]  /*1550*/  BRA `(.L_x_29) ;  /* 0xfffffff400d07947 */ /* 0x000fea000383ffff */
.L_x_16:
[----:B------:R-:W-:-:S13]  /*1560*/  ISETP.NE.AND P0, PT, R24, RZ, PT ;  /* 0x000000ff1800720c */ /* 0x000fda0003f05270 */
[----:B------:R-:W-:Y:S05]  /*1570*/  @P0 BRA `(.L_x_30) ;  /* 0x0000001000f00947 */ /* 0x000fea0003800000 */
[C---:B------:R-:W-:Y:S01]  /*1580*/  VIADD R0, R27.reuse, 0xffffffff ;  /* 0xffffffff1b007836 */ /* 0x040fe20000000000 */
[----:B------:R-:W-:Y:S01]  /*1590*/  LOP3.LUT R27, R27, 0x3, RZ, 0xc0, !PT ;  /* 0x000000031b1b7812 */ /* 0x000fe200078ec0ff */
[----:B------:R-:W-:-:S03]  /*15a0*/  IMAD.MOV.U32 R17, RZ, RZ, 0x1 ;  /* 0x00000001ff117424 */ /* 0x000fc600078e00ff */
[----:B------:R-:W-:-:S13]  /*15b0*/  ISETP.GE.U32.AND P0, PT, R0, 0x3, PT ;  /* 0x000000030000780c */ /* 0x000fda0003f06070 */
[----:B------:R-:W-:Y:S05]  /*15c0*/  @!P0 BRA `(.L_x_31) ;  /* 0x0000000c00c48947 */ /* 0x000fea0003800000 */
[----:B------:R-:W-:Y:S01]  /*15d0*/  BSSY.RECONVERGENT B7, `(.L_x_31) ;  /* 0x00000f0000077945 */ /* 0x000fe20003800200 */
[----:B------:R-:W-:Y:S02]  /*15e0*/  IMAD.IADD R19, R22, 0x1, -R27 ;  /* 0x0000000116137824 */ /* 0x000fe400078e0a1b */
[----:B------:R-:W-:Y:S02]  /*15f0*/  VIADD R26, R18, 0x1 ;  /* 0x00000001121a7836 */ /* 0x000fe40000000000 */
[----:B------:R-:W-:-:S07]  /*1600*/  IMAD.MOV.U32 R17, RZ, RZ, 0x1 ;  /* 0x00000001ff117424 */ /* 0x000fce00078e00ff */
.L_x_40:
[C---:B------:R-:W-:Y:S01]  /*1610*/  IADD3 R24, P0, PT, R17.reuse, R36, RZ ;  /* 0x0000002411187210 */ /* 0x040fe20007f1e0ff */
[----:B------:R-:W0:Y:S03]  /*1620*/  LDCU UR4, c[0x0][0x39c] ;  /* 0x00007380ff0477ac */ /* 0x000e260008000800 */
[----:B------:R-:W-:-:S05]  /*1630*/  LEA.HI.X.SX32 R25, R17, R34, 0x1, P0 ;  /* 0x0000002211197211 */ /* 0x000fca00000f0eff */
[----:B------:R-:W2:Y:S01]  /*1640*/  LDG.E.U8 R3, desc[UR36][R24.64+-0x1] ;  /* 0xffffff2418037981 */ /* 0x000ea2000c1e1100 */
[----:B------:R-:W-:-:S04]  /*1650*/  IADD3 R22, P0, PT, R31, R24, RZ ;  /* 0x000000181f167210 */ /* 0x000fc80007f1e0ff */
[----:B------:R-:W-:-:S05]  /*1660*/  LEA.HI.X.SX32 R23, R31, R25, 0x1, P0 ;  /* 0x000000191f177211 */ /* 0x000fca00000f0eff */
[----:B------:R-:W3:Y:S01]  /*1670*/  LDG.E.U8 R0, desc[UR36][R22.64] ;  /* 0x0000002416007981 */ /* 0x000ee2000c1e1100 */
[----:B------:R-:W-:Y:S01]  /*1680*/  BSSY.RECONVERGENT B6, `(.L_x_32) ;  /* 0x0000036000067945 */ /* 0x000fe20003800200 */
[----:B--2---:R-:W-:-:S05]  /*1690*/  VIADD R4, R3, 0xffffffbf ;  /* 0xffffffbf03047836 */ /* 0x004fca0000000000 */
[----:B------:R-:W-:-:S04]  /*16a0*/  LOP3.LUT R4, R4, 0xff, RZ, 0xc0, !PT ;  /* 0x000000ff04047812 */ /* 0x000fc800078ec0ff */
[----:B------:R-:W-:Y:S01]  /*16b0*/  ISETP.GE.U32.AND P0, PT, R4, 0x1a, PT ;  /* 0x0000001a0400780c */ /* 0x000fe20003f06070 */
[----:B---3--:R-:W-:-:S05]  /*16c0*/  VIADD R5, R0, 0xffffffbf ;  /* 0xffffffbf00057836 */ /* 0x008fca0000000000 */
[----:B------:R-:W-:-:S07]  /*16d0*/  LOP3.LUT R5, R5, 0xff, RZ, 0xc0, !PT ;  /* 0x000000ff05057812 */ /* 0x000fce00078ec0ff */
[----:B------:R-:W-:Y:S01]  /*16e0*/  @!P0 VIADD R3, R3, 0x20 ;  /* 0x0000002003038836 */ /* 0x000fe20000000000 */
[----:B------:R-:W-:-:S04]  /*16f0*/  ISETP.GE.U32.AND P0, PT, R5, 0x1a, PT ;  /* 0x0000001a0500780c */ /* 0x000fc80003f06070 */
[----:B------:R-:W-:-:S05]  /*1700*/  PRMT R3, R3, 0x8880, RZ ;  /* 0x0000888003037816 */ /* 0x000fca00000000ff */
[----:B------:R-:W-:-:S04]  /*1710*/  IMAD R32, R3, -0x100, R32 ;  /* 0xffffff0003207824 */ /* 0x000fc800078e0220 */
[----:B------:R-:W-:-:S04]  /*1720*/  IMAD.HI R3, R32, 0x288df0cb, RZ ;  /* 0x288df0cb20037827 */ /* 0x000fc800078e02ff */
[----:B------:R-:W-:Y:S01]  /*1730*/  @!P0 VIADD R0, R0, 0x20 ;  /* 0x0000002000008836 */ /* 0x000fe20000000000 */
[----:B------:R-:W-:-:S04]  /*1740*/  SHF.R.U32.HI R4, RZ, 0x1f, R3 ;  /* 0x0000001fff047819 */ /* 0x000fc80000011603 */
[----:B------:R-:W-:Y:S02]  /*1750*/  LEA.HI R3, R3, R4, RZ, 0x1c ;  /* 0x0000000403037211 */ /* 0x000fe400078fe0ff */
[----:B------:R-:W-:-:S03]  /*1760*/  PRMT R0, R0, 0x8880, RZ ;  /* 0x0000888000007816 */ /* 0x000fc600000000ff */
[----:B------:R-:W-:Y:S01]  /*1770*/  IMAD R3, R3, -0x65, R32 ;  /* 0xffffff9b03037824 */ /* 0x000fe200078e0220 */
[----:B------:R-:W-:-:S03]  /*1780*/  PRMT R0, R0, 0x7710, RZ ;  /* 0x0000771000007816 */ /* 0x000fc600000000ff */
[----:B------:R-:W-:-:S05]  /*1790*/  IMAD.SHL.U32 R3, R3, 0x100, RZ ;  /* 0x0000010003037824 */ /* 0x000fca00078e00ff */
        /* <DEDUP_REMOVED lines=36> */
.L_x_33:
[----:B------:R-:W-:Y:S05]  /*19e0*/  BSYNC.RECONVERGENT B6 ;  /* 0x0000000000067941 */ /* 0x000fea0003800200 */
.L_x_32:
[----:B------:R-:W2:Y:S01]  /*19f0*/  LDG.E.U8 R0, desc[UR36][R24.64] ;  /* 0x0000002418007981 */ /* 0x000ea2000c1e1100 */
[----:B------:R-:W0:Y:S01]  /*1a00*/  LDCU UR4, c[0x0][0x39c] ;  /* 0x00007380ff0477ac */ /* 0x000e220008000800 */
[----:B------:R-:W-:Y:S01]  /*1a10*/  BSSY.RECONVERGENT B6, `(.L_x_34) ;  /* 0x0000032000067945 */ /* 0x000fe20003800200 */
[----:B--2---:R-:W-:-:S05]  /*1a20*/  VIADD R3, R0, 0xffffffbf ;  /* 0xffffffbf00037836 */ /* 0x004fca0000000000 */
[----:B------:R-:W-:-:S04]  /*1a30*/  LOP3.LUT R3, R3, 0xff, RZ, 0xc0, !PT ;  /* 0x000000ff03037812 */ /* 0x000fc800078ec0ff */
[----:B------:R-:W-:-:S13]  /*1a40*/  ISETP.GE.U32.AND P0, PT, R3, 0x1a, PT ;  /* 0x0000001a0300780c */ /* 0x000fda0003f06070 */
[----:B------:R-:W-:-:S05]  /*1a50*/  @!P0 VIADD R0, R0, 0x20 ;  /* 0x0000002000008836 */ /* 0x000fca0000000000 */
[C---:B------:R-:W-:Y:S02]  /*1a60*/  PRMT R3, R0.reuse, 0x8880, RZ ;  /* 0x0000888000037816 */ /* 0x040fe400000000ff */
[----:B------:R-:W-:-:S03]  /*1a70*/  PRMT R0, R0, 0x8880, RZ ;  /* 0x0000888000007816 */ /* 0x000fc600000000ff */
[----:B------:R-:W-:Y:S01]  /*1a80*/  IMAD R28, R3, -0x100, R28 ;  /* 0xffffff00031c7824 */ /* 0x000fe200078e021c */
[----:B------:R-:W-:-:S03]  /*1a90*/  PRMT R0, R0, 0x7710, RZ ;  /* 0x0000771000007816 */ /* 0x000fc600000000ff */
[----:B------:R-:W-:-:S05]  /*1aa0*/  IMAD.HI R3, R28, 0x288df0cb, RZ ;  /* 0x288df0cb1c037827 */ /* 0x000fca00078e02ff */
[----:B------:R-:W-:-:S04]  /*1ab0*/  SHF.R.U32.HI R4, RZ, 0x1f, R3 ;  /* 0x0000001fff047819 */ /* 0x000fc80000011603 */
[----:B------:R-:W-:-:S05]  /*1ac0*/  LEA.HI R3, R3, R4, RZ, 0x1c ;  /* 0x0000000403037211 */ /* 0x000fca00078fe0ff */
[----:B------:R-:W-:-:S04]  /*1ad0*/  IMAD R3, R3, -0x65, R28 ;  /* 0xffffff9b03037824 */ /* 0x000fc800078e021c */
        /* <DEDUP_REMOVED lines=37> */
.L_x_35:
[----:B------:R-:W-:Y:S05]  /*1d30*/  BSYNC.RECONVERGENT B6 ;  /* 0x0000000000067941 */ /* 0x000fea0003800200 */
.L_x_34:
[----:B------:R-:W2:Y:S01]  /*1d40*/  LDG.E.U8 R3, desc[UR36][R24.64+0x1] ;  /* 0x0000012418037981 */ /* 0x000ea2000c1e1100 */
[----:B------:R-:W0:Y:S03]  /*1d50*/  LDCU UR4, c[0x0][0x39c] ;  /* 0x00007380ff0477ac */ /* 0x000e260008000800 */
[----:B------:R-:W3:Y:S01]  /*1d60*/  LDG.E.U8 R0, desc[UR36][R22.64+0x2] ;  /* 0x0000022416007981 */ /* 0x000ee2000c1e1100 */
[----:B------:R-:W-:Y:S01]  /*1d70*/  BSSY.RECONVERGENT B6, `(.L_x_36) ;  /* 0x0000037000067945 */ /* 0x000fe20003800200 */
[----:B------:R-:W-:Y:S02]  /*1d80*/  VIADD R29, R17, 0x2 ;  /* 0x00000002111d7836 */ /* 0x000fe40000000000 */
[----:B--2---:R-:W-:Y:S02]  /*1d90*/  VIADD R4, R3, 0xffffffbf ;  /* 0xffffffbf03047836 */ /* 0x004fe40000000000 */
[----:B---3--:R-:W-:-:S03]  /*1da0*/  VIADD R5, R0, 0xffffffbf ;  /* 0xffffffbf00057836 */ /* 0x008fc60000000000 */
[----:B------:R-:W-:-:S04]  /*1db0*/  LOP3.LUT R4, R4, 0xff, RZ, 0xc0, !PT ;  /* 0x000000ff04047812 */ /* 0x000fc800078ec0ff */
[----:B------:R-:W-:Y:S02]  /*1dc0*/  ISETP.GE.U32.AND P0, PT, R4, 0x1a, PT ;  /* 0x0000001a0400780c */ /* 0x000fe40003f06070 */
[----:B------:R-:W-:-:S11]  /*1dd0*/  LOP3.LUT R5, R5, 0xff, RZ, 0xc0, !PT ;  /* 0x000000ff05057812 */ /* 0x000fd600078ec0ff */
        /* <DEDUP_REMOVED lines=48> */
.L_x_37:
[----:B------:R-:W-:Y:S05]  /*20e0*/  BSYNC.RECONVERGENT B6 ;  /* 0x0000000000067941 */ /* 0x000fea0003800200 */
.L_x_36:
[----:B------:R-:W2:Y:S01]  /*20f0*/  LDG.E.U8 R0, desc[UR36][R24.64+0x2] ;  /* 0x0000022418007981 */ /* 0x000ea2000c1e1100 */
[----:B------:R-:W0:Y:S03]  /*2100*/  LDCU UR4, c[0x0][0x39c] ;  /* 0x00007380ff0477ac */ /* 0x000e260008000800 */
[----:B------:R-:W3:Y:S01]  /*2110*/  LDG.E.U8 R22, desc[UR36][R22.64+0x3] ;  /* 0x0000032416167981 */ /* 0x000ee2000c1e1100 */
[----:B------:R-:W-:Y:S01]  /*2120*/  BSSY.RECONVERGENT B6, `(.L_x_38) ;  /* 0x0000036000067945 */ /* 0x000fe20003800200 */
        /* <DEDUP_REMOVED lines=53> */
.L_x_39:
[----:B------:R-:W-:Y:S05]  /*2480*/  BSYNC.RECONVERGENT B6 ;  /* 0x0000000000067941 */ /* 0x000fea0003800200 */
.L_x_38:
[C---:B------:R-:W-:Y:S02]  /*2490*/  VIADD R0, R17.reuse, 0x3 ;  /* 0x0000000311007836 */ /* 0x040fe40000000000 */
[----:B------:R-:W-:-:S03]  /*24a0*/  VIADD R17, R17, 0x4 ;  /* 0x0000000411117836 */ /* 0x000fc60000000000 */
[----:B------:R-:W-:-:S13]  /*24b0*/  ISETP.NE.AND P0, PT, R0, R19, PT ;  /* 0x000000130000720c */ /* 0x000fda0003f05270 */
[----:B------:R-:W-:Y:S05]  /*24c0*/  @P0 BRA `(.L_x_40) ;  /* 0xfffffff000500947 */ /* 0x000fea000383ffff */
[----:B------:R-:W-:Y:S05]  /*24d0*/  BSYNC.RECONVERGENT B7 ;  /* 0x0000000000077941 */ /* 0x000fea0003800200 */
.L_x_31:
[----:B------:R-:W-:-:S13]  /*24e0*/  ISETP.NE.AND P0, PT, R27, RZ, PT ;  /* 0x000000ff1b00720c */ /* 0x000fda0003f05270 */
[----:B------:R-:W-:Y:S05]  /*24f0*/  @!P0 EXIT ;  /* 0x000000000000894d */ /* 0x000fea0003800000 */
[----:B------:R-:W-:-:S07]  /*2500*/  IMAD.MOV.U32 R19, RZ, RZ, RZ ;  /* 0x000000ffff137224 */ /* 0x000fce00078e00ff */
.L_x_43:
        /* <DEDUP_REMOVED lines=50> */
[----:B------:R-:W-:Y:S01]  /*2830*/  IMAD.IADD R0, R18, 0x1, R17 ;  /* 0x0000000112007824 */ /* 0x000fe200078e0211 */
[----:B------:R-:W-:Y:S01]  /*2840*/  MOV R3, 0x0 ;  /* 0x0000000000037802 */ /* 0x000fe20000000f00 */
[----:B------:R-:W0:Y:S01]  /*2850*/  LDCU.64 UR4, c[0x4][0x8] ;  /* 0x01000100ff0477ac */ /* 0x000e220008000a00 */
[----:B------:R-:W-:Y:S02]  /*2860*/  IMAD.MOV.U32 R6, RZ, RZ, R16 ;  /* 0x000000ffff067224 */ /* 0x000fe400078e0010 */
[----:B------:R1:W-:Y:S01]  /*2870*/  STL [R1], R0 ;  /* 0x0000000001007387 */ /* 0x0003e20000100800 */
[----:B------:R1:W2:Y:S01]  /*2880*/  LDC.64 R8, c[0x4][R3] ;  /* 0x0100000003087b82 */ /* 0x0002a20000000a00 */
[----:B------:R-:W-:Y:S02]  /*2890*/  IMAD.MOV.U32 R7, RZ, RZ, R2 ;  /* 0x000000ffff077224 */ /* 0x000fe400078e0002 */
[----:B0-----:R-:W-:Y:S02]  /*28a0*/  IMAD.U32 R4, RZ, RZ, UR4 ;  /* 0x00000004ff047e24 */ /* 0x001fe4000f8e00ff */
[----:B-1----:R-:W-:-:S07]  /*28b0*/  IMAD.U32 R5, RZ, RZ, UR5 ;  /* 0x00000005ff057e24 */ /* 0x002fce000f8e00ff */
[----:B------:R-:W-:-:S07]  /*28c0*/  LEPC R20, `(.L_x_42) ;  /* 0x000000001014794e */ /* 0x000fce0000000000 */
[----:B--2---:R-:W-:Y:S05]  /*28d0*/  CALL.ABS.NOINC R8 ;  /* 0x0000000008007343 */ /* 0x004fea0003c00000 */
.L_x_42:
[----:B------:R-:W-:Y:S05]  /*28e0*/  BSYNC.RECONVERGENT B6 ;  /* 0x0000000000067941 */ /* 0x000fea0003800200 */
.L_x_41:
[----:B------:R-:W-:-:S05]  /*28f0*/  VIADD R19, R19, 0x1 ;  /* 0x0000000113137836 */ /* 0x000fca0000000000 */
[----:B------:R-:W-:-:S13]  /*2900*/  ISETP.NE.AND P0, PT, R19, R27, PT ;  /* 0x0000001b1300720c */ /* 0x000fda0003f05270 */
[----:B------:R-:W-:Y:S05]  /*2910*/  @!P0 EXIT ;  /* 0x000000000000894d */ /* 0x000fea0003800000 */
[----:B------:R-:W-:Y:S01]  /*2920*/  VIADD R17, R17, 0x1 ;  /* 0x0000000111117836 */ /* 0x000fe20000000000 */
[----:B------:R-:W-:Y:S06]  /*2930*/  BRA `(.L_x_43) ;  /* 0xfffffff800f47947 */ /* 0x000fec000383ffff */
.L_x_30:
[----:B------:R-:W-:Y:S02]  /*2940*/  VIADD R22, R22, 0x1 ;  /* 0x0000000116167836 */ /* 0x000fe40000000000 */
[----:B------:R-:W-:-:S07]  /*2950*/  IMAD.MOV.U32 R17, RZ, RZ, 0x1 ;  /* 0x00000001ff117424 */ /* 0x000fce00078e00ff */
.L_x_50:
        /* <DEDUP_REMOVED lines=50> */
[----:B------:R-:W-:Y:S01]  /*2c80*/  BSSY.RELIABLE B0, `(.L_x_46) ;  /* 0x000001e000007945 */ /* 0x000fe20003800100 */
[----:B------:R-:W-:-:S07]  /*2c90*/  IMAD.MOV.U32 R0, RZ, RZ, RZ ;  /* 0x000000ffff007224 */ /* 0x000fce00078e00ff */
.L_x_49:
        /* <DEDUP_REMOVED lines=15> */
.L_x_48:
[----:B------:R-:W-:Y:S05]  /*2d90*/  BSYNC.RECONVERGENT B1 ;  /* 0x0000000000017941 */ /* 0x000fea0003800200 */
.L_x_47:
[----:B------:R-:W0:Y:S02]  /*2da0*/  LDCU.64 UR4, c[0x0][0x390] ;  /* 0x00007200ff0477ac */ /* 0x000e240008000a00 */
[----:B0-----:R-:W-:-:S05]  /*2db0*/  IADD3 R4, P0, PT, R0, UR4, RZ ;  /* 0x0000000400047c10 */ /* 0x001fca000ff1e0ff */
[----:B------:R-:W-:-:S05]  /*2dc0*/  IMAD.X R5, RZ, RZ, UR5, P0 ;  /* 0x00000005ff057e24 */ /* 0x000fca00080e06ff */
[----:B------:R-:W2:Y:S01]  /*2dd0*/  LDG.E.U8 R4, desc[UR36][R4.64] ;  /* 0x0000002404047981 */ /* 0x000ea2000c1e1100 */
[----:B------:R-:W-:-:S04]  /*2de0*/  LOP3.LUT R3, R3, 0xff, RZ, 0xc0, !PT ;  /* 0x000000ff03037812 */ /* 0x000fc800078ec0ff */
[----:B--2---:R-:W-:-:S13]  /*2df0*/  ISETP.NE.AND P0, PT, R3, R4, PT ;  /* 0x000000040300720c */ /* 0x004fda0003f05270 */
[----:B------:R-:W-:Y:S05]  /*2e00*/  @P0 BREAK.RELIABLE B0 ;  /* 0x0000000000000942 */ /* 0x000fea0003800100 */
[----:B------:R-:W-:Y:S05]  /*2e10*/  @P0 BRA `(.L_x_45) ;  /* 0x0000000000400947 */ /* 0x000fea0003800000 */
[----:B------:R-:W0:Y:S01]  /*2e20*/  LDCU UR4, c[0x0][0x398] ;  /* 0x00007300ff0477ac */ /* 0x000e220008000800 */
[----:B------:R-:W-:-:S05]  /*2e30*/  VIADD R0, R0, 0x1 ;  /* 0x0000000100007836 */ /* 0x000fca0000000000 */
[----:B0-----:R-:W-:-:S13]  /*2e40*/  ISETP.NE.AND P0, PT, R0, UR4, PT ;  /* 0x0000000400007c0c */ /* 0x001fda000bf05270 */
[----:B------:R-:W-:Y:S05]  /*2e50*/  @P0 BRA `(.L_x_49) ;  /* 0xfffffffc00900947 */ /* 0x000fea000383ffff */
[----:B------:R-:W-:Y:S05]  /*2e60*/  BSYNC.RELIABLE B0 ;  /* 0x0000000000007941 */ /* 0x000fea0003800100 */
.L_x_46:
        /* <DEDUP_REMOVED lines=11> */
.L_x_45:
[----:B------:R-:W-:Y:S05]  /*2f20*/  BSYNC.RECONVERGENT B6 ;  /* 0x0000000000067941 */ /* 0x000fea0003800200 */
.L_x_44:
[----:B------:R-:W-:-:S05]  /*2f30*/  VIADD R17, R17, 0x1 ;  /* 0x0000000111117836 */ /* 0x000fca0000000000 */
[----:B------:R-:W-:-:S13]  /*2f40*/  ISETP.NE.AND P0, PT, R17, R22, PT ;  /* 0x000000161100720c */ /* 0x000fda0003f05270 */
[----:B------:R-:W-:Y:S05]  /*2f50*/  @P0 BRA `(.L_x_50) ;  /* 0xfffffff800800947 */ /* 0x000fea000383ffff */
[----:B------:R-:W-:Y:S05]  /*2f60*/  EXIT ;  /* 0x000000000000794d */ /* 0x000fea0003800000 */
.L_x_51:
[----:B------:R-:W-:-:S00]  /*2f70*/  BRA `(.L_x_51) ;  /* 0xfffffffc00fc7947 */ /* 0x000fc0000383ffff */
[----:B------:R-:W-:-:S00]  /*2f80*/  NOP ;  /* 0x0000000000007918 */ /* 0x000fc00000000000 */
[----:B------:R-:W-:-:S00]  /*2f90*/  NOP ;  /* 0x0000000000007918 */ /* 0x000fc00000000000 */
[----:B------:R-:W-:-:S00]  /*2fa0*/  NOP ;  /* 0x0000000000007918 */ /* 0x000fc00000000000 */
[----:B------:R-:W-:-:S00]  /*2fb0*/  NOP ;  /* 0x0000000000007918 */ /* 0x000fc00000000000 */
[----:B------:R-:W-:-:S00]  /*2fc0*/  NOP ;  /* 0x0000000000007918 */ /* 0x000fc00000000000 */
[----:B------:R-:W-:-:S00]  /*2fd0*/  NOP ;  /* 0x0000000000007918 */ /* 0x000fc00000000000 */
[----:B------:R-:W-:-:S00]  /*2fe0*/  NOP ;  /* 0x0000000000007918 */ /* 0x000fc00000000000 */
[----:B------:R-:W-:-:S00]  /*2ff0*/  NOP ;  /* 0x0000000000007918 */ /* 0x000fc00000000000 */
.L_x_52:


//--------------------- .nv.global.init           --------------------------
	.section	.nv.global.init,"aw",@progbits
.nv.global.init:
	.type		$str,@object
	.size		$str,(.L_0 - $str)
$str:
        /*0000*/ 	.byte	0x5a, 0x6e, 0x61, 0x6c, 0x65, 0x7a, 0x69, 0x6f, 0x6e, 0x6f, 0x20, 0x6f, 0x64, 0x20, 0x69, 0x6e
        /*0010*/ 	.byte	0x64, 0x65, 0x6b, 0x73, 0x75, 0x3a, 0x20, 0x25, 0x64, 0x20, 0x0a, 0x00
.L_0:


//--------------------- .nv.shared.reserved.0     --------------------------
	.section	.nv.shared.reserved.0,"aw",@nobits
	.weak		__nv_reservedSMEM_offset_0_alias
	.size		__nv_reservedSMEM_offset_0_alias, 0, 64
	.other		__nv_reservedSMEM_offset_0_alias,@"STO_CUDA_RESERVED_SHARED STV_DEFAULT"
__nv_reservedSMEM_offset_0_alias:
	.zero		0
	.zero		64


//--------------------- .nv.constant0._Z9rabinKarpPciS_iii --------------------------
	.section	.nv.constant0._Z9rabinKarpPciS_iii,"a",@progbits
	.sectionflags	@""
	.align	4
.nv.constant0._Z9rabinKarpPciS_iii:
	.zero		932


//--------------------- SYMBOLS --------------------------

	.type		.nv.reservedSmem.offset0,@object
	.size		.nv.reservedSmem.offset0,0x4
	.type		vprintf,@function
